	.version 2.1
	.target sm_20
	// compiled with /usr/local/cuda3.1/cuda/open64/lib//be
	// nvopencc 3.1 built on 2010-06-07

	.visible .func _Z30CUDAsubroutineInplaceDCTvectorPfi (.param .u64 __cudaparmf1__Z30CUDAsubroutineInplaceDCTvectorPfi, .param .s32 __cudaparmf2__Z30CUDAsubroutineInplaceDCTvectorPfi)

	.visible .func _Z31CUDAsubroutineInplaceIDCTvectorPfi (.param .u64 __cudaparmf1__Z31CUDAsubroutineInplaceIDCTvectorPfi, .param .s32 __cudaparmf2__Z31CUDAsubroutineInplaceIDCTvectorPfi)

	//-----------------------------------------------------------
	// Compiling /tmp/tmpxft_00002254_00000000-7_dct8x8_kernel2.cpp3.i (/tmp/ccBI#.wX0Ilj)
	//-----------------------------------------------------------

	//-----------------------------------------------------------
	// Options:
	//-----------------------------------------------------------
	//  Target:ptx, ISA:sm_20, Endian:little, Pointer Size:64
	//  -O3	(Optimization level)
	//  -g0	(Debug level)
	//  -m2	(Report advisories)
	//-----------------------------------------------------------

	.file	1	"<command-line>"
	.file	2	"/tmp/tmpxft_00002254_00000000-6_dct8x8_kernel2.cudafe2.gpu"
	.file	3	"/usr/lib/gcc/x86_64-linux-gnu/4.4.3/include/stddef.h"
	.file	4	"/usr/local/cuda3.1/cuda/bin/../include/crt/device_runtime.h"
	.file	5	"/usr/local/cuda3.1/cuda/bin/../include/host_defines.h"
	.file	6	"/usr/local/cuda3.1/cuda/bin/../include/builtin_types.h"
	.file	7	"/usr/local/cuda3.1/cuda/bin/../include/device_types.h"
	.file	8	"/usr/local/cuda3.1/cuda/bin/../include/driver_types.h"
	.file	9	"/usr/local/cuda3.1/cuda/bin/../include/surface_types.h"
	.file	10	"/usr/local/cuda3.1/cuda/bin/../include/texture_types.h"
	.file	11	"/usr/local/cuda3.1/cuda/bin/../include/vector_types.h"
	.file	12	"/usr/local/cuda3.1/cuda/bin/../include/device_launch_parameters.h"
	.file	13	"/usr/local/cuda3.1/cuda/bin/../include/crt/storage_class.h"
	.file	14	"/usr/include/bits/types.h"
	.file	15	"/usr/include/time.h"
	.file	16	"/home/andrew/repositories/gpuocelot/tests/cuda2.2/tests/dct8x8/dct8x8_kernel2.cu"
	.file	17	"/usr/local/cuda3.1/cuda/bin/../include/common_functions.h"
	.file	18	"/usr/local/cuda3.1/cuda/bin/../include/math_functions.h"
	.file	19	"/usr/local/cuda3.1/cuda/bin/../include/math_constants.h"
	.file	20	"/usr/local/cuda3.1/cuda/bin/../include/device_functions.h"
	.file	21	"/usr/local/cuda3.1/cuda/bin/../include/sm_11_atomic_functions.h"
	.file	22	"/usr/local/cuda3.1/cuda/bin/../include/sm_12_atomic_functions.h"
	.file	23	"/usr/local/cuda3.1/cuda/bin/../include/sm_13_double_functions.h"
	.file	24	"/usr/local/cuda3.1/cuda/bin/../include/sm_20_atomic_functions.h"
	.file	25	"/usr/local/cuda3.1/cuda/bin/../include/sm_20_intrinsics.h"
	.file	26	"/usr/local/cuda3.1/cuda/bin/../include/surface_functions.h"
	.file	27	"/usr/local/cuda3.1/cuda/bin/../include/texture_fetch_functions.h"
	.file	28	"/usr/local/cuda3.1/cuda/bin/../include/math_functions_dbl_ptx3.h"

	.const .f32 C_a = 0f3fb18a86 /* 1.38704 */;
	.const .f32 C_b = 0f3fa73d75 /* 1.30656 */;
	.const .f32 C_c = 0f3f968317 /* 1.17588 */;
	.const .f32 C_d = 0f3f49234e /* 0.785695 */;
	.const .f32 C_e = 0f3f0a8bd4 /* 0.541196 */;
	.const .f32 C_f = 0f3e8d42af /* 0.275899 */;
	.const .f32 C_norm = 0f3eb504f3 /* 0.353553 */;

	.visible .func _Z30CUDAsubroutineInplaceDCTvectorPfi (.param .u64 __cudaparmf1__Z30CUDAsubroutineInplaceDCTvectorPfi, .param .s32 __cudaparmf2__Z30CUDAsubroutineInplaceDCTvectorPfi)
	{
	.reg .u32 %r<4>;
	.reg .u64 %rd<13>;
	.reg .f32 %f<64>;
	.loc	16	108	0
$LDWbegin__Z30CUDAsubroutineInplaceDCTvectorPfi:
	ld.param.u64 	%rd1, [__cudaparmf1__Z30CUDAsubroutineInplaceDCTvectorPfi];
	mov.s64 	%rd2, %rd1;
	ld.param.u32 	%r1, [__cudaparmf2__Z30CUDAsubroutineInplaceDCTvectorPfi];
	mov.s32 	%r2, %r1;
	.loc	16	117	0
	ld.f32 	%f1, [%rd2+0];
	cvt.s64.s32 	%rd3, %r2;
	mul.wide.s32 	%rd4, %r2, 4;
	add.u64 	%rd5, %rd4, %rd2;
	add.u64 	%rd6, %rd4, %rd5;
	add.u64 	%rd7, %rd4, %rd6;
	add.u64 	%rd8, %rd4, %rd7;
	add.u64 	%rd9, %rd4, %rd8;
	add.u64 	%rd10, %rd4, %rd9;
	add.u64 	%rd11, %rd4, %rd10;
	ld.f32 	%f2, [%rd11+0];
	add.f32 	%f3, %f1, %f2;
	.loc	16	118	0
	ld.f32 	%f4, [%rd5+0];
	ld.f32 	%f5, [%rd10+0];
	add.f32 	%f6, %f4, %f5;
	.loc	16	119	0
	ld.f32 	%f7, [%rd6+0];
	ld.f32 	%f8, [%rd9+0];
	add.f32 	%f9, %f7, %f8;
	.loc	16	120	0
	ld.f32 	%f10, [%rd7+0];
	ld.f32 	%f11, [%rd8+0];
	add.f32 	%f12, %f10, %f11;
	.loc	16	122	0
	sub.f32 	%f13, %f1, %f2;
	.loc	16	123	0
	sub.f32 	%f14, %f5, %f4;
	.loc	16	124	0
	sub.f32 	%f15, %f7, %f8;
	.loc	16	125	0
	sub.f32 	%f16, %f11, %f10;
	.loc	16	132	0
	add.f32 	%f17, %f3, %f12;
	add.f32 	%f18, %f6, %f9;
	ld.const.f32 	%f19, [C_norm];
	add.f32 	%f20, %f17, %f18;
	mul.f32 	%f21, %f19, %f20;
	st.f32 	[%rd2+0], %f21;
	.loc	16	133	0
	sub.f32 	%f22, %f6, %f9;
	sub.f32 	%f23, %f3, %f12;
	ld.const.f32 	%f24, [C_b];
	ld.const.f32 	%f25, [C_e];
	mul.f32 	%f26, %f22, %f25;
	fma.rn.f32 	%f27, %f24, %f23, %f26;
	mul.f32 	%f28, %f19, %f27;
	st.f32 	[%rd6+0], %f28;
	.loc	16	134	0
	sub.f32 	%f29, %f17, %f18;
	mul.f32 	%f30, %f19, %f29;
	st.f32 	[%rd8+0], %f30;
	.loc	16	135	0
	mul.f32 	%f31, %f22, %f24;
	mul.f32 	%f32, %f25, %f23;
	sub.f32 	%f33, %f32, %f31;
	mul.f32 	%f34, %f19, %f33;
	st.f32 	[%rd10+0], %f34;
	.loc	16	137	0
	ld.const.f32 	%f35, [C_f];
	ld.const.f32 	%f36, [C_d];
	ld.const.f32 	%f37, [C_a];
	ld.const.f32 	%f38, [C_c];
	mul.f32 	%f39, %f14, %f38;
	mul.f32 	%f40, %f37, %f13;
	sub.f32 	%f41, %f40, %f39;
	fma.rn.f32 	%f42, %f36, %f15, %f41;
	mul.f32 	%f43, %f35, %f16;
	sub.f32 	%f44, %f42, %f43;
	mul.f32 	%f45, %f19, %f44;
	st.f32 	[%rd5+0], %f45;
	.loc	16	138	0
	mul.f32 	%f46, %f14, %f35;
	fma.rn.f32 	%f47, %f38, %f13, %f46;
	mul.f32 	%f48, %f37, %f15;
	sub.f32 	%f49, %f47, %f48;
	fma.rn.f32 	%f50, %f36, %f16, %f49;
	mul.f32 	%f51, %f19, %f50;
	st.f32 	[%rd7+0], %f51;
	.loc	16	139	0
	mul.f32 	%f52, %f13, %f36;
	fma.rn.f32 	%f53, %f37, %f14, %f52;
	fma.rn.f32 	%f54, %f35, %f15, %f53;
	mul.f32 	%f55, %f38, %f16;
	sub.f32 	%f56, %f54, %f55;
	mul.f32 	%f57, %f19, %f56;
	st.f32 	[%rd9+0], %f57;
	.loc	16	140	0
	mul.f32 	%f58, %f13, %f35;
	fma.rn.f32 	%f59, %f36, %f14, %f58;
	fma.rn.f32 	%f60, %f38, %f15, %f59;
	fma.rn.f32 	%f61, %f37, %f16, %f60;
	mul.f32 	%f62, %f19, %f61;
	st.f32 	[%rd11+0], %f62;
	.loc	16	141	0
	ret;
$LDWend__Z30CUDAsubroutineInplaceDCTvectorPfi:
	} // _Z30CUDAsubroutineInplaceDCTvectorPfi

	.visible .func _Z31CUDAsubroutineInplaceIDCTvectorPfi (.param .u64 __cudaparmf1__Z31CUDAsubroutineInplaceIDCTvectorPfi, .param .s32 __cudaparmf2__Z31CUDAsubroutineInplaceIDCTvectorPfi)
	{
	.reg .u32 %r<4>;
	.reg .u64 %rd<13>;
	.reg .f32 %f<66>;
	.loc	16	154	0
$LDWbegin__Z31CUDAsubroutineInplaceIDCTvectorPfi:
	ld.param.u64 	%rd1, [__cudaparmf1__Z31CUDAsubroutineInplaceIDCTvectorPfi];
	mov.s64 	%rd2, %rd1;
	ld.param.u32 	%r1, [__cudaparmf2__Z31CUDAsubroutineInplaceIDCTvectorPfi];
	mov.s32 	%r2, %r1;
	.loc	16	163	0
	ld.f32 	%f1, [%rd2+0];
	cvt.s64.s32 	%rd3, %r2;
	mul.wide.s32 	%rd4, %r2, 4;
	add.u64 	%rd5, %rd4, %rd2;
	add.u64 	%rd6, %rd4, %rd5;
	add.u64 	%rd7, %rd4, %rd6;
	add.u64 	%rd8, %rd4, %rd7;
	ld.f32 	%f2, [%rd8+0];
	add.f32 	%f3, %f1, %f2;
	.loc	16	164	0
	ld.f32 	%f4, [%rd6+0];
	add.u64 	%rd9, %rd4, %rd8;
	add.u64 	%rd10, %rd4, %rd9;
	ld.f32 	%f5, [%rd10+0];
	ld.const.f32 	%f6, [C_b];
	ld.const.f32 	%f7, [C_e];
	mul.f32 	%f8, %f5, %f7;
	fma.rn.f32 	%f9, %f4, %f6, %f8;
	.loc	16	168	0
	ld.f32 	%f10, [%rd5+0];
	ld.f32 	%f11, [%rd7+0];
	ld.f32 	%f12, [%rd9+0];
	add.u64 	%rd11, %rd4, %rd10;
	ld.f32 	%f13, [%rd11+0];
	ld.const.f32 	%f14, [C_d];
	ld.const.f32 	%f15, [C_c];
	ld.const.f32 	%f16, [C_a];
	ld.const.f32 	%f17, [C_f];
	mul.f32 	%f18, %f13, %f17;
	fma.rn.f32 	%f19, %f10, %f16, %f18;
	fma.rn.f32 	%f20, %f11, %f15, %f19;
	fma.rn.f32 	%f21, %f12, %f14, %f20;
	.loc	16	169	0
	mul.f32 	%f22, %f10, %f17;
	mul.f32 	%f23, %f13, %f16;
	sub.f32 	%f24, %f23, %f22;
	fma.rn.f32 	%f25, %f11, %f14, %f24;
	mul.f32 	%f26, %f12, %f15;
	sub.f32 	%f27, %f25, %f26;
	.loc	16	171	0
	sub.f32 	%f28, %f1, %f2;
	.loc	16	172	0
	mul.f32 	%f29, %f5, %f6;
	mul.f32 	%f30, %f4, %f7;
	sub.f32 	%f31, %f30, %f29;
	.loc	16	176	0
	mul.f32 	%f32, %f13, %f14;
	mul.f32 	%f33, %f10, %f15;
	sub.f32 	%f34, %f33, %f32;
	mul.f32 	%f35, %f11, %f17;
	sub.f32 	%f36, %f34, %f35;
	mul.f32 	%f37, %f12, %f16;
	sub.f32 	%f38, %f36, %f37;
	.loc	16	177	0
	mul.f32 	%f39, %f13, %f15;
	fma.rn.f32 	%f40, %f10, %f14, %f39;
	mul.f32 	%f41, %f11, %f16;
	sub.f32 	%f42, %f40, %f41;
	fma.rn.f32 	%f43, %f12, %f17, %f42;
	.loc	16	179	0
	add.f32 	%f44, %f3, %f9;
	ld.const.f32 	%f45, [C_norm];
	add.f32 	%f46, %f44, %f21;
	mul.f32 	%f47, %f45, %f46;
	st.f32 	[%rd2+0], %f47;
	.loc	16	180	0
	sub.f32 	%f48, %f44, %f21;
	mul.f32 	%f49, %f45, %f48;
	st.f32 	[%rd11+0], %f49;
	.loc	16	181	0
	sub.f32 	%f50, %f3, %f9;
	add.f32 	%f51, %f50, %f27;
	mul.f32 	%f52, %f45, %f51;
	st.f32 	[%rd8+0], %f52;
	.loc	16	182	0
	sub.f32 	%f53, %f50, %f27;
	mul.f32 	%f54, %f45, %f53;
	st.f32 	[%rd7+0], %f54;
	.loc	16	184	0
	add.f32 	%f55, %f28, %f31;
	add.f32 	%f56, %f55, %f38;
	mul.f32 	%f57, %f45, %f56;
	st.f32 	[%rd5+0], %f57;
	.loc	16	185	0
	sub.f32 	%f58, %f28, %f31;
	sub.f32 	%f59, %f58, %f43;
	mul.f32 	%f60, %f45, %f59;
	st.f32 	[%rd9+0], %f60;
	.loc	16	186	0
	add.f32 	%f61, %f58, %f43;
	mul.f32 	%f62, %f45, %f61;
	st.f32 	[%rd6+0], %f62;
	.loc	16	187	0
	sub.f32 	%f63, %f55, %f38;
	mul.f32 	%f64, %f45, %f63;
	st.f32 	[%rd10+0], %f64;
	.loc	16	188	0
	ret;
$LDWend__Z31CUDAsubroutineInplaceIDCTvectorPfi:
	} // _Z31CUDAsubroutineInplaceIDCTvectorPfi

	.entry _Z14CUDAkernel2DCTPfi (
		.param .u64 __cudaparm__Z14CUDAkernel2DCTPfi___val_paramSrcDst,
		.param .s32 __cudaparm__Z14CUDAkernel2DCTPfi_ImgStride)
	{
	.reg .u32 %r<25>;
	.reg .u64 %rd<40>;
	.reg .f32 %f<135>;
	.shared .align 4 .b8 __cuda___cuda_local_var_27316_32_block12[2112];
	.loc	16	204	0
$LDWbegin__Z14CUDAkernel2DCTPfi:
	mov.u64 	%rd1, __cuda___cuda_local_var_27316_32_block12;
	.loc	16	238	0
	cvt.s32.u32 	%r1, %ctaid.y;
	shl.b32 	%r2, %r1, 4;
	cvt.s32.u32 	%r3, %tid.z;
	shl.b32 	%r4, %r3, 3;
	cvt.s32.u32 	%r5, %ctaid.x;
	shl.b32 	%r6, %r5, 5;
	cvt.s32.u32 	%r7, %tid.y;
	shl.b32 	%r8, %r7, 3;
	add.s32 	%r9, %r2, %r4;
	mov.s32 	%r10, 33;
	mul24.lo.s32 	%r11, %r4, %r10;
	mov.u32 	%r12, %tid.x;
	add.u32 	%r13, %r8, %r12;
	ld.param.s32 	%r14, [__cudaparm__Z14CUDAkernel2DCTPfi_ImgStride];
	mul24.lo.s32 	%r15, %r9, %r14;
	add.s32 	%r16, %r11, %r13;
	cvt.s64.s32 	%rd2, %r16;
	mul.wide.s32 	%rd3, %r16, 4;
	add.u64 	%rd4, %rd1, %rd3;
	ld.param.u64 	%rd5, [__cudaparm__Z14CUDAkernel2DCTPfi___val_paramSrcDst];
	add.s32 	%r17, %r6, %r15;
	add.s32 	%r18, %r13, %r17;
	cvt.s64.s32 	%rd6, %r18;
	mul.wide.s32 	%rd7, %r18, 4;
	add.u64 	%rd8, %rd5, %rd7;
	ld.global.f32 	%f1, [%rd8+0];
	st.shared.f32 	[%rd4+0], %f1;
	.loc	16	242	0
	cvt.s64.s32 	%rd9, %r14;
	mul.wide.s32 	%rd10, %r14, 4;
	add.u64 	%rd11, %rd10, %rd8;
	ld.global.f32 	%f2, [%rd11+0];
	st.shared.f32 	[%rd4+132], %f2;
	.loc	16	246	0
	add.u64 	%rd12, %rd10, %rd11;
	ld.global.f32 	%f3, [%rd12+0];
	st.shared.f32 	[%rd4+264], %f3;
	.loc	16	247	0
	add.u64 	%rd13, %rd10, %rd12;
	.loc	16	250	0
	ld.global.f32 	%f4, [%rd13+0];
	st.shared.f32 	[%rd4+396], %f4;
	.loc	16	251	0
	add.u64 	%rd14, %rd10, %rd13;
	.loc	16	254	0
	ld.global.f32 	%f5, [%rd14+0];
	st.shared.f32 	[%rd4+528], %f5;
	.loc	16	255	0
	add.u64 	%rd15, %rd10, %rd14;
	.loc	16	258	0
	ld.global.f32 	%f6, [%rd15+0];
	st.shared.f32 	[%rd4+660], %f6;
	.loc	16	259	0
	add.u64 	%rd16, %rd10, %rd15;
	.loc	16	262	0
	ld.global.f32 	%f7, [%rd16+0];
	st.shared.f32 	[%rd4+792], %f7;
	.loc	16	263	0
	add.u64 	%rd17, %rd10, %rd16;
	.loc	16	266	0
	ld.global.f32 	%f8, [%rd17+0];
	st.shared.f32 	[%rd4+924], %f8;
	.loc	16	269	0
	bar.sync 	0;
	.loc	16	117	0
	cvt.s64.s32 	%rd18, %r13;
	mul.lo.s32 	%r19, %r4, 33;
	cvt.s64.s32 	%rd19, %r19;
	add.u64 	%rd20, %rd19, %rd18;
	mul.lo.u64 	%rd21, %rd20, 4;
	add.u64 	%rd22, %rd1, %rd21;
	ld.shared.f32 	%f9, [%rd22+0];
	ld.shared.f32 	%f10, [%rd22+924];
	add.f32 	%f11, %f9, %f10;
	.loc	16	118	0
	ld.shared.f32 	%f12, [%rd22+132];
	ld.shared.f32 	%f13, [%rd22+792];
	add.f32 	%f14, %f12, %f13;
	.loc	16	119	0
	ld.shared.f32 	%f15, [%rd22+264];
	ld.shared.f32 	%f16, [%rd22+660];
	add.f32 	%f17, %f15, %f16;
	.loc	16	120	0
	ld.shared.f32 	%f18, [%rd22+396];
	ld.shared.f32 	%f19, [%rd22+528];
	add.f32 	%f20, %f18, %f19;
	.loc	16	122	0
	sub.f32 	%f21, %f9, %f10;
	.loc	16	123	0
	sub.f32 	%f22, %f13, %f12;
	.loc	16	124	0
	sub.f32 	%f23, %f15, %f16;
	.loc	16	125	0
	sub.f32 	%f24, %f19, %f18;
	.loc	16	132	0
	add.f32 	%f25, %f11, %f20;
	add.f32 	%f26, %f14, %f17;
	ld.const.f32 	%f27, [C_norm];
	add.f32 	%f28, %f25, %f26;
	mul.f32 	%f29, %f27, %f28;
	st.shared.f32 	[%rd22+0], %f29;
	.loc	16	133	0
	sub.f32 	%f30, %f14, %f17;
	sub.f32 	%f31, %f11, %f20;
	ld.const.f32 	%f32, [C_b];
	ld.const.f32 	%f33, [C_e];
	mul.f32 	%f34, %f30, %f33;
	fma.rn.f32 	%f35, %f32, %f31, %f34;
	mul.f32 	%f36, %f27, %f35;
	st.shared.f32 	[%rd22+264], %f36;
	.loc	16	134	0
	sub.f32 	%f37, %f25, %f26;
	mul.f32 	%f38, %f27, %f37;
	st.shared.f32 	[%rd22+528], %f38;
	.loc	16	135	0
	mul.f32 	%f39, %f30, %f32;
	mul.f32 	%f40, %f33, %f31;
	sub.f32 	%f41, %f40, %f39;
	mul.f32 	%f42, %f27, %f41;
	st.shared.f32 	[%rd22+792], %f42;
	.loc	16	137	0
	ld.const.f32 	%f43, [C_f];
	ld.const.f32 	%f44, [C_d];
	ld.const.f32 	%f45, [C_a];
	ld.const.f32 	%f46, [C_c];
	mul.f32 	%f47, %f22, %f46;
	mul.f32 	%f48, %f45, %f21;
	sub.f32 	%f49, %f48, %f47;
	fma.rn.f32 	%f50, %f44, %f23, %f49;
	mul.f32 	%f51, %f43, %f24;
	sub.f32 	%f52, %f50, %f51;
	mul.f32 	%f53, %f27, %f52;
	st.shared.f32 	[%rd22+132], %f53;
	.loc	16	138	0
	mul.f32 	%f54, %f22, %f43;
	fma.rn.f32 	%f55, %f46, %f21, %f54;
	mul.f32 	%f56, %f45, %f23;
	sub.f32 	%f57, %f55, %f56;
	fma.rn.f32 	%f58, %f44, %f24, %f57;
	mul.f32 	%f59, %f27, %f58;
	st.shared.f32 	[%rd22+396], %f59;
	.loc	16	139	0
	mul.f32 	%f60, %f21, %f44;
	fma.rn.f32 	%f61, %f45, %f22, %f60;
	fma.rn.f32 	%f62, %f43, %f23, %f61;
	mul.f32 	%f63, %f46, %f24;
	sub.f32 	%f64, %f62, %f63;
	mul.f32 	%f65, %f27, %f64;
	st.shared.f32 	[%rd22+660], %f65;
	.loc	16	140	0
	mul.f32 	%f66, %f21, %f43;
	fma.rn.f32 	%f67, %f44, %f22, %f66;
	fma.rn.f32 	%f68, %f46, %f23, %f67;
	fma.rn.f32 	%f69, %f45, %f24, %f68;
	mul.f32 	%f70, %f27, %f69;
	st.shared.f32 	[%rd22+924], %f70;
	.loc	16	276	0
	bar.sync 	0;
	.loc	16	117	0
	add.u32 	%r20, %r4, %r12;
	mul.lo.u32 	%r21, %r20, 33;
	cvt.u64.u32 	%rd23, %r21;
	add.u64 	%rd24, %rd18, %rd23;
	cvt.u64.u32 	%rd25, %r12;
	sub.u64 	%rd26, %rd24, %rd25;
	mul.lo.u64 	%rd27, %rd26, 4;
	add.u64 	%rd28, %rd1, %rd27;
	ld.shared.f32 	%f71, [%rd28+0];
	ld.shared.f32 	%f72, [%rd28+28];
	add.f32 	%f73, %f71, %f72;
	.loc	16	118	0
	ld.shared.f32 	%f74, [%rd28+4];
	ld.shared.f32 	%f75, [%rd28+24];
	add.f32 	%f76, %f74, %f75;
	.loc	16	119	0
	ld.shared.f32 	%f77, [%rd28+8];
	ld.shared.f32 	%f78, [%rd28+20];
	add.f32 	%f79, %f77, %f78;
	.loc	16	120	0
	ld.shared.f32 	%f80, [%rd28+12];
	ld.shared.f32 	%f81, [%rd28+16];
	add.f32 	%f82, %f80, %f81;
	.loc	16	122	0
	sub.f32 	%f83, %f71, %f72;
	.loc	16	123	0
	sub.f32 	%f84, %f75, %f74;
	.loc	16	124	0
	sub.f32 	%f85, %f77, %f78;
	.loc	16	125	0
	sub.f32 	%f86, %f81, %f80;
	.loc	16	132	0
	add.f32 	%f87, %f73, %f82;
	add.f32 	%f88, %f76, %f79;
	add.f32 	%f89, %f87, %f88;
	mul.f32 	%f90, %f27, %f89;
	st.shared.f32 	[%rd28+0], %f90;
	.loc	16	133	0
	sub.f32 	%f91, %f76, %f79;
	sub.f32 	%f92, %f73, %f82;
	mul.f32 	%f93, %f91, %f33;
	fma.rn.f32 	%f94, %f32, %f92, %f93;
	mul.f32 	%f95, %f27, %f94;
	st.shared.f32 	[%rd28+8], %f95;
	.loc	16	134	0
	sub.f32 	%f96, %f87, %f88;
	mul.f32 	%f97, %f27, %f96;
	st.shared.f32 	[%rd28+16], %f97;
	.loc	16	135	0
	mul.f32 	%f98, %f91, %f32;
	mul.f32 	%f99, %f33, %f92;
	sub.f32 	%f100, %f99, %f98;
	mul.f32 	%f101, %f27, %f100;
	st.shared.f32 	[%rd28+24], %f101;
	.loc	16	137	0
	mul.f32 	%f102, %f84, %f46;
	mul.f32 	%f103, %f45, %f83;
	sub.f32 	%f104, %f103, %f102;
	fma.rn.f32 	%f105, %f44, %f85, %f104;
	mul.f32 	%f106, %f43, %f86;
	sub.f32 	%f107, %f105, %f106;
	mul.f32 	%f108, %f27, %f107;
	st.shared.f32 	[%rd28+4], %f108;
	.loc	16	138	0
	mul.f32 	%f109, %f84, %f43;
	fma.rn.f32 	%f110, %f46, %f83, %f109;
	mul.f32 	%f111, %f45, %f85;
	sub.f32 	%f112, %f110, %f111;
	fma.rn.f32 	%f113, %f44, %f86, %f112;
	mul.f32 	%f114, %f27, %f113;
	st.shared.f32 	[%rd28+12], %f114;
	.loc	16	139	0
	mul.f32 	%f115, %f83, %f44;
	fma.rn.f32 	%f116, %f45, %f84, %f115;
	fma.rn.f32 	%f117, %f43, %f85, %f116;
	mul.f32 	%f118, %f46, %f86;
	sub.f32 	%f119, %f117, %f118;
	mul.f32 	%f120, %f27, %f119;
	st.shared.f32 	[%rd28+20], %f120;
	.loc	16	140	0
	mul.f32 	%f121, %f83, %f43;
	fma.rn.f32 	%f122, %f44, %f84, %f121;
	fma.rn.f32 	%f123, %f46, %f85, %f122;
	fma.rn.f32 	%f124, %f45, %f86, %f123;
	mul.f32 	%f125, %f27, %f124;
	st.shared.f32 	[%rd28+28], %f125;
	.loc	16	283	0
	bar.sync 	0;
	.loc	16	287	0
	mov.s32 	%r22, 7;
	mul24.lo.s32 	%r23, %r14, %r22;
	cvt.s64.s32 	%rd29, %r23;
	mul.wide.s32 	%rd30, %r23, 4;
	sub.u64 	%rd31, %rd17, %rd30;
	.loc	16	289	0
	ld.shared.f32 	%f126, [%rd4+0];
	st.global.f32 	[%rd31+0], %f126;
	.loc	16	290	0
	add.u64 	%rd32, %rd10, %rd31;
	.loc	16	293	0
	ld.shared.f32 	%f127, [%rd4+132];
	st.global.f32 	[%rd32+0], %f127;
	.loc	16	294	0
	add.u64 	%rd33, %rd10, %rd32;
	.loc	16	297	0
	ld.shared.f32 	%f128, [%rd4+264];
	st.global.f32 	[%rd33+0], %f128;
	.loc	16	298	0
	add.u64 	%rd34, %rd10, %rd33;
	.loc	16	301	0
	ld.shared.f32 	%f129, [%rd4+396];
	st.global.f32 	[%rd34+0], %f129;
	.loc	16	302	0
	add.u64 	%rd35, %rd10, %rd34;
	.loc	16	305	0
	ld.shared.f32 	%f130, [%rd4+528];
	st.global.f32 	[%rd35+0], %f130;
	.loc	16	306	0
	add.u64 	%rd36, %rd10, %rd35;
	.loc	16	309	0
	ld.shared.f32 	%f131, [%rd4+660];
	st.global.f32 	[%rd36+0], %f131;
	.loc	16	310	0
	add.u64 	%rd37, %rd10, %rd36;
	.loc	16	313	0
	ld.shared.f32 	%f132, [%rd4+792];
	st.global.f32 	[%rd37+0], %f132;
	.loc	16	317	0
	ld.shared.f32 	%f133, [%rd4+924];
	add.u64 	%rd38, %rd10, %rd37;
	st.global.f32 	[%rd38+0], %f133;
	.loc	16	318	0
	exit;
$LDWend__Z14CUDAkernel2DCTPfi:
	} // _Z14CUDAkernel2DCTPfi

	.entry _Z15CUDAkernel2IDCTPfi (
		.param .u64 __cudaparm__Z15CUDAkernel2IDCTPfi___val_paramSrcDst,
		.param .s32 __cudaparm__Z15CUDAkernel2IDCTPfi_ImgStride)
	{
	.reg .u32 %r<25>;
	.reg .u64 %rd<40>;
	.reg .f32 %f<139>;
	.shared .align 4 .b8 __cuda___cuda_local_var_27446_32_block2140[2112];
	.loc	16	334	0
$LDWbegin__Z15CUDAkernel2IDCTPfi:
	mov.u64 	%rd1, __cuda___cuda_local_var_27446_32_block2140;
	.loc	16	368	0
	cvt.s32.u32 	%r1, %ctaid.y;
	shl.b32 	%r2, %r1, 4;
	cvt.s32.u32 	%r3, %tid.z;
	shl.b32 	%r4, %r3, 3;
	cvt.s32.u32 	%r5, %ctaid.x;
	shl.b32 	%r6, %r5, 5;
	cvt.s32.u32 	%r7, %tid.y;
	shl.b32 	%r8, %r7, 3;
	add.s32 	%r9, %r2, %r4;
	mov.s32 	%r10, 33;
	mul24.lo.s32 	%r11, %r4, %r10;
	mov.u32 	%r12, %tid.x;
	add.u32 	%r13, %r8, %r12;
	ld.param.s32 	%r14, [__cudaparm__Z15CUDAkernel2IDCTPfi_ImgStride];
	mul24.lo.s32 	%r15, %r9, %r14;
	add.s32 	%r16, %r11, %r13;
	cvt.s64.s32 	%rd2, %r16;
	mul.wide.s32 	%rd3, %r16, 4;
	add.u64 	%rd4, %rd1, %rd3;
	ld.param.u64 	%rd5, [__cudaparm__Z15CUDAkernel2IDCTPfi___val_paramSrcDst];
	add.s32 	%r17, %r6, %r15;
	add.s32 	%r18, %r13, %r17;
	cvt.s64.s32 	%rd6, %r18;
	mul.wide.s32 	%rd7, %r18, 4;
	add.u64 	%rd8, %rd5, %rd7;
	ld.global.f32 	%f1, [%rd8+0];
	st.shared.f32 	[%rd4+0], %f1;
	.loc	16	372	0
	cvt.s64.s32 	%rd9, %r14;
	mul.wide.s32 	%rd10, %r14, 4;
	add.u64 	%rd11, %rd10, %rd8;
	ld.global.f32 	%f2, [%rd11+0];
	st.shared.f32 	[%rd4+132], %f2;
	.loc	16	376	0
	add.u64 	%rd12, %rd10, %rd11;
	ld.global.f32 	%f3, [%rd12+0];
	st.shared.f32 	[%rd4+264], %f3;
	.loc	16	377	0
	add.u64 	%rd13, %rd10, %rd12;
	.loc	16	380	0
	ld.global.f32 	%f4, [%rd13+0];
	st.shared.f32 	[%rd4+396], %f4;
	.loc	16	381	0
	add.u64 	%rd14, %rd10, %rd13;
	.loc	16	384	0
	ld.global.f32 	%f5, [%rd14+0];
	st.shared.f32 	[%rd4+528], %f5;
	.loc	16	385	0
	add.u64 	%rd15, %rd10, %rd14;
	.loc	16	388	0
	ld.global.f32 	%f6, [%rd15+0];
	st.shared.f32 	[%rd4+660], %f6;
	.loc	16	389	0
	add.u64 	%rd16, %rd10, %rd15;
	.loc	16	392	0
	ld.global.f32 	%f7, [%rd16+0];
	st.shared.f32 	[%rd4+792], %f7;
	.loc	16	393	0
	add.u64 	%rd17, %rd10, %rd16;
	.loc	16	396	0
	ld.global.f32 	%f8, [%rd17+0];
	st.shared.f32 	[%rd4+924], %f8;
	.loc	16	399	0
	bar.sync 	0;
	.loc	16	163	0
	cvt.s64.s32 	%rd18, %r13;
	mul.lo.s32 	%r19, %r4, 33;
	cvt.s64.s32 	%rd19, %r19;
	add.u64 	%rd20, %rd19, %rd18;
	mul.lo.u64 	%rd21, %rd20, 4;
	add.u64 	%rd22, %rd1, %rd21;
	ld.shared.f32 	%f9, [%rd22+0];
	ld.shared.f32 	%f10, [%rd22+528];
	add.f32 	%f11, %f9, %f10;
	.loc	16	164	0
	ld.shared.f32 	%f12, [%rd22+792];
	ld.shared.f32 	%f13, [%rd22+264];
	ld.const.f32 	%f14, [C_b];
	ld.const.f32 	%f15, [C_e];
	mul.f32 	%f16, %f12, %f15;
	fma.rn.f32 	%f17, %f13, %f14, %f16;
	.loc	16	168	0
	ld.shared.f32 	%f18, [%rd22+924];
	ld.shared.f32 	%f19, [%rd22+132];
	ld.shared.f32 	%f20, [%rd22+396];
	ld.shared.f32 	%f21, [%rd22+660];
	ld.const.f32 	%f22, [C_d];
	ld.const.f32 	%f23, [C_c];
	ld.const.f32 	%f24, [C_a];
	ld.const.f32 	%f25, [C_f];
	mul.f32 	%f26, %f18, %f25;
	fma.rn.f32 	%f27, %f19, %f24, %f26;
	fma.rn.f32 	%f28, %f20, %f23, %f27;
	fma.rn.f32 	%f29, %f21, %f22, %f28;
	.loc	16	169	0
	mul.f32 	%f30, %f19, %f25;
	mul.f32 	%f31, %f18, %f24;
	sub.f32 	%f32, %f31, %f30;
	fma.rn.f32 	%f33, %f20, %f22, %f32;
	mul.f32 	%f34, %f21, %f23;
	sub.f32 	%f35, %f33, %f34;
	.loc	16	171	0
	sub.f32 	%f36, %f9, %f10;
	.loc	16	172	0
	mul.f32 	%f37, %f12, %f14;
	mul.f32 	%f38, %f13, %f15;
	sub.f32 	%f39, %f38, %f37;
	.loc	16	176	0
	mul.f32 	%f40, %f18, %f22;
	mul.f32 	%f41, %f19, %f23;
	sub.f32 	%f42, %f41, %f40;
	mul.f32 	%f43, %f20, %f25;
	sub.f32 	%f44, %f42, %f43;
	mul.f32 	%f45, %f21, %f24;
	sub.f32 	%f46, %f44, %f45;
	.loc	16	177	0
	mul.f32 	%f47, %f18, %f23;
	fma.rn.f32 	%f48, %f19, %f22, %f47;
	mul.f32 	%f49, %f20, %f24;
	sub.f32 	%f50, %f48, %f49;
	fma.rn.f32 	%f51, %f21, %f25, %f50;
	.loc	16	179	0
	add.f32 	%f52, %f11, %f17;
	ld.const.f32 	%f53, [C_norm];
	add.f32 	%f54, %f52, %f29;
	mul.f32 	%f55, %f53, %f54;
	st.shared.f32 	[%rd22+0], %f55;
	.loc	16	180	0
	sub.f32 	%f56, %f52, %f29;
	mul.f32 	%f57, %f53, %f56;
	st.shared.f32 	[%rd22+924], %f57;
	.loc	16	181	0
	sub.f32 	%f58, %f11, %f17;
	add.f32 	%f59, %f58, %f35;
	mul.f32 	%f60, %f53, %f59;
	st.shared.f32 	[%rd22+528], %f60;
	.loc	16	182	0
	sub.f32 	%f61, %f58, %f35;
	mul.f32 	%f62, %f53, %f61;
	st.shared.f32 	[%rd22+396], %f62;
	.loc	16	184	0
	add.f32 	%f63, %f36, %f39;
	add.f32 	%f64, %f63, %f46;
	mul.f32 	%f65, %f53, %f64;
	st.shared.f32 	[%rd22+132], %f65;
	.loc	16	185	0
	sub.f32 	%f66, %f36, %f39;
	sub.f32 	%f67, %f66, %f51;
	mul.f32 	%f68, %f53, %f67;
	st.shared.f32 	[%rd22+660], %f68;
	.loc	16	186	0
	add.f32 	%f69, %f66, %f51;
	mul.f32 	%f70, %f53, %f69;
	st.shared.f32 	[%rd22+264], %f70;
	.loc	16	187	0
	sub.f32 	%f71, %f63, %f46;
	mul.f32 	%f72, %f53, %f71;
	st.shared.f32 	[%rd22+792], %f72;
	.loc	16	406	0
	bar.sync 	0;
	.loc	16	163	0
	add.u32 	%r20, %r4, %r12;
	mul.lo.u32 	%r21, %r20, 33;
	cvt.u64.u32 	%rd23, %r21;
	add.u64 	%rd24, %rd18, %rd23;
	cvt.u64.u32 	%rd25, %r12;
	sub.u64 	%rd26, %rd24, %rd25;
	mul.lo.u64 	%rd27, %rd26, 4;
	add.u64 	%rd28, %rd1, %rd27;
	ld.shared.f32 	%f73, [%rd28+0];
	ld.shared.f32 	%f74, [%rd28+16];
	add.f32 	%f75, %f73, %f74;
	.loc	16	164	0
	ld.shared.f32 	%f76, [%rd28+24];
	ld.shared.f32 	%f77, [%rd28+8];
	mul.f32 	%f78, %f76, %f15;
	fma.rn.f32 	%f79, %f77, %f14, %f78;
	.loc	16	168	0
	ld.shared.f32 	%f80, [%rd28+28];
	ld.shared.f32 	%f81, [%rd28+4];
	ld.shared.f32 	%f82, [%rd28+12];
	ld.shared.f32 	%f83, [%rd28+20];
	mul.f32 	%f84, %f80, %f25;
	fma.rn.f32 	%f85, %f81, %f24, %f84;
	fma.rn.f32 	%f86, %f82, %f23, %f85;
	fma.rn.f32 	%f87, %f83, %f22, %f86;
	.loc	16	169	0
	mul.f32 	%f88, %f81, %f25;
	mul.f32 	%f89, %f80, %f24;
	sub.f32 	%f90, %f89, %f88;
	fma.rn.f32 	%f91, %f82, %f22, %f90;
	mul.f32 	%f92, %f83, %f23;
	sub.f32 	%f93, %f91, %f92;
	.loc	16	171	0
	sub.f32 	%f94, %f73, %f74;
	.loc	16	172	0
	mul.f32 	%f95, %f76, %f14;
	mul.f32 	%f96, %f77, %f15;
	sub.f32 	%f97, %f96, %f95;
	.loc	16	176	0
	mul.f32 	%f98, %f80, %f22;
	mul.f32 	%f99, %f81, %f23;
	sub.f32 	%f100, %f99, %f98;
	mul.f32 	%f101, %f82, %f25;
	sub.f32 	%f102, %f100, %f101;
	mul.f32 	%f103, %f83, %f24;
	sub.f32 	%f104, %f102, %f103;
	.loc	16	177	0
	mul.f32 	%f105, %f80, %f23;
	fma.rn.f32 	%f106, %f81, %f22, %f105;
	mul.f32 	%f107, %f82, %f24;
	sub.f32 	%f108, %f106, %f107;
	fma.rn.f32 	%f109, %f83, %f25, %f108;
	.loc	16	179	0
	add.f32 	%f110, %f75, %f79;
	add.f32 	%f111, %f110, %f87;
	mul.f32 	%f112, %f53, %f111;
	st.shared.f32 	[%rd28+0], %f112;
	.loc	16	180	0
	sub.f32 	%f113, %f110, %f87;
	mul.f32 	%f114, %f53, %f113;
	st.shared.f32 	[%rd28+28], %f114;
	.loc	16	181	0
	sub.f32 	%f115, %f75, %f79;
	add.f32 	%f116, %f115, %f93;
	mul.f32 	%f117, %f53, %f116;
	st.shared.f32 	[%rd28+16], %f117;
	.loc	16	182	0
	sub.f32 	%f118, %f115, %f93;
	mul.f32 	%f119, %f53, %f118;
	st.shared.f32 	[%rd28+12], %f119;
	.loc	16	184	0
	add.f32 	%f120, %f94, %f97;
	add.f32 	%f121, %f120, %f104;
	mul.f32 	%f122, %f53, %f121;
	st.shared.f32 	[%rd28+4], %f122;
	.loc	16	185	0
	sub.f32 	%f123, %f94, %f97;
	sub.f32 	%f124, %f123, %f109;
	mul.f32 	%f125, %f53, %f124;
	st.shared.f32 	[%rd28+20], %f125;
	.loc	16	186	0
	add.f32 	%f126, %f123, %f109;
	mul.f32 	%f127, %f53, %f126;
	st.shared.f32 	[%rd28+8], %f127;
	.loc	16	187	0
	sub.f32 	%f128, %f120, %f104;
	mul.f32 	%f129, %f53, %f128;
	st.shared.f32 	[%rd28+24], %f129;
	.loc	16	413	0
	bar.sync 	0;
	.loc	16	417	0
	mov.s32 	%r22, 7;
	mul24.lo.s32 	%r23, %r14, %r22;
	cvt.s64.s32 	%rd29, %r23;
	mul.wide.s32 	%rd30, %r23, 4;
	sub.u64 	%rd31, %rd17, %rd30;
	.loc	16	419	0
	ld.shared.f32 	%f130, [%rd4+0];
	st.global.f32 	[%rd31+0], %f130;
	.loc	16	420	0
	add.u64 	%rd32, %rd10, %rd31;
	.loc	16	423	0
	ld.shared.f32 	%f131, [%rd4+132];
	st.global.f32 	[%rd32+0], %f131;
	.loc	16	424	0
	add.u64 	%rd33, %rd10, %rd32;
	.loc	16	427	0
	ld.shared.f32 	%f132, [%rd4+264];
	st.global.f32 	[%rd33+0], %f132;
	.loc	16	428	0
	add.u64 	%rd34, %rd10, %rd33;
	.loc	16	431	0
	ld.shared.f32 	%f133, [%rd4+396];
	st.global.f32 	[%rd34+0], %f133;
	.loc	16	432	0
	add.u64 	%rd35, %rd10, %rd34;
	.loc	16	435	0
	ld.shared.f32 	%f134, [%rd4+528];
	st.global.f32 	[%rd35+0], %f134;
	.loc	16	436	0
	add.u64 	%rd36, %rd10, %rd35;
	.loc	16	439	0
	ld.shared.f32 	%f135, [%rd4+660];
	st.global.f32 	[%rd36+0], %f135;
	.loc	16	440	0
	add.u64 	%rd37, %rd10, %rd36;
	.loc	16	443	0
	ld.shared.f32 	%f136, [%rd4+792];
	st.global.f32 	[%rd37+0], %f136;
	.loc	16	447	0
	ld.shared.f32 	%f137, [%rd4+924];
	add.u64 	%rd38, %rd10, %rd37;
	st.global.f32 	[%rd38+0], %f137;
	.loc	16	448	0
	exit;
$LDWend__Z15CUDAkernel2IDCTPfi:
	} // _Z15CUDAkernel2IDCTPfi



// ===== COMPILED SASS (sm_100) =====

	.target	sm_100

	.elftype	@"ET_EXEC"


//--------------------- .note.nv.tkinfo           --------------------------
	.section	.note.nv.tkinfo,"",@"SHT_NOTE"
	.sectionflags	@"SHF_NOTE_NV_TKINFO"
	.tkinfo
        /*0018*/ 	.word	0x00000002
        /*0030*/ 	.string	""
        /*0030*/ 	.string	"ptxas"
        /*0030*/ 	.string	"Cuda compilation tools, release 13.0, V13.0.88"
        /*0030*/ 	.string	"Build cuda_13.0.r13.0/compiler.36424714_0"
        /*0030*/ 	.string	"-arch sm_100 "



//--------------------- .note.nv.cuinfo           --------------------------
	.section	.note.nv.cuinfo,"",@"SHT_NOTE"
	.sectionflags	@"SHF_NOTE_NV_CUINFO"
        /*0018*/ 	.short	0x0002
        /*001a*/ 	.short	0x0014
        /*001c*/ 	.short	0x0082
	.zero		2


//--------------------- .nv.info                  --------------------------
	.section	.nv.info,"",@"SHT_CUDA_INFO"
	.align	4


	//----- nvinfo : EIATTR_REGCOUNT
	.align		4
        /*0000*/ 	.byte	0x04, 0x2f
        /*0002*/ 	.short	(.L_8 - .L_7)
	.align		4
.L_7:
        /*0004*/ 	.word	index@(_Z14CUDAkernel2DCTPfi)
        /*0008*/ 	.word	0x00000020


	//----- nvinfo : EIATTR_FRAME_SIZE
	.align		4
.L_8:
        /*000c*/ 	.byte	0x04, 0x11
        /*000e*/ 	.short	(.L_10 - .L_9)
	.align		4
.L_9:
        /*0010*/ 	.word	index@(_Z14CUDAkernel2DCTPfi)
        /*0014*/ 	.word	0x00000000


	//----- nvinfo : EIATTR_REGCOUNT
	.align		4
.L_10:
        /*0018*/ 	.byte	0x04, 0x2f
        /*001a*/ 	.short	(.L_12 - .L_11)
	.align		4
.L_11:
        /*001c*/ 	.word	index@(_Z15CUDAkernel2IDCTPfi)
        /*0020*/ 	.word	0x00000020


	//----- nvinfo : EIATTR_FRAME_SIZE
	.align		4
.L_12:
        /*0024*/ 	.byte	0x04, 0x11
        /*0026*/ 	.short	(.L_14 - .L_13)
	.align		4
.L_13:
        /*0028*/ 	.word	index@(_Z15CUDAkernel2IDCTPfi)
        /*002c*/ 	.word	0x00000000


	//----- nvinfo : EIATTR_MIN_STACK_SIZE
	.align		4
.L_14:
        /*0030*/ 	.byte	0x04, 0x12
        /*0032*/ 	.short	(.L_16 - .L_15)
	.align		4
.L_15:
        /*0034*/ 	.word	index@(_Z15CUDAkernel2IDCTPfi)
        /*0038*/ 	.word	0x00000000


	//----- nvinfo : EIATTR_MIN_STACK_SIZE
	.align		4
.L_16:
        /*003c*/ 	.byte	0x04, 0x12
        /*003e*/ 	.short	(.L_18 - .L_17)
	.align		4
.L_17:
        /*0040*/ 	.word	index@(_Z14CUDAkernel2DCTPfi)
        /*0044*/ 	.word	0x00000000
.L_18:


//--------------------- .nv.compat                --------------------------
	.section	.nv.compat,"",@"SHT_CUDA_COMPAT_INFO"
	.align	4
        /*0000*/ 	.byte	0x02, 0x09, 0x00, 0x00, 0x02, 0x02, 0x01, 0x00, 0x02, 0x05, 0x05, 0x00, 0x03, 0x07, 0x01, 0x01
        /*0010*/ 	.byte	0x02, 0x03, 0x00, 0x00, 0x02, 0x06, 0x01, 0x00, 0x04, 0x0b, 0x08, 0x00, 0x09, 0x00, 0x00, 0x00
        /*0020*/ 	.byte	0x00, 0x00, 0x00, 0x00


//--------------------- .nv.info._Z15CUDAkernel2IDCTPfi --------------------------
	.section	.nv.info._Z15CUDAkernel2IDCTPfi,"",@"SHT_CUDA_INFO"
	.sectionflags	@""
	.align	4


	//----- nvinfo : EIATTR_CUDA_API_VERSION
	.align		4
        /*0000*/ 	.byte	0x04, 0x37
        /*0002*/ 	.short	(.L_20 - .L_19)
.L_19:
        /*0004*/ 	.word	0x00000082


	//----- nvinfo : EIATTR_KPARAM_INFO
	.align		4
.L_20:
        /*0008*/ 	.byte	0x04, 0x17
        /*000a*/ 	.short	(.L_22 - .L_21)
.L_21:
        /*000c*/ 	.word	0x00000000
        /*0010*/ 	.short	0x0001
        /*0012*/ 	.short	0x0008
        /*0014*/ 	.byte	0x00, 0xf0, 0x11, 0x00


	//----- nvinfo : EIATTR_KPARAM_INFO
	.align		4
.L_22:
        /*0018*/ 	.byte	0x04, 0x17
        /*001a*/ 	.short	(.L_24 - .L_23)
.L_23:
        /*001c*/ 	.word	0x00000000
        /*0020*/ 	.short	0x0000
        /*0022*/ 	.short	0x0000
        /*0024*/ 	.byte	0x00, 0xf0, 0x21, 0x00


	//----- nvinfo : EIATTR_SPARSE_MMA_MASK
	.align		4
.L_24:
        /*0028*/ 	.byte	0x03, 0x50
        /*002a*/ 	.short	0x0000


	//----- nvinfo : EIATTR_MAXREG_COUNT
	.align		4
        /*002c*/ 	.byte	0x03, 0x1b
        /*002e*/ 	.short	0x00ff


	//----- nvinfo : EIATTR_NUM_BARRIERS
	.align		4
        /*0030*/ 	.byte	0x02, 0x4c
        /*0032*/ 	.byte	0x01
	.zero		1


	//----- nvinfo : EIATTR_MERCURY_ISA_VERSION
	.align		4
        /*0034*/ 	.byte	0x03, 0x5f
        /*0036*/ 	.short	0x0101


	//----- nvinfo : EIATTR_VRC_CTA_INIT_COUNT
	.align		4
        /*0038*/ 	.byte	0x02, 0x4a
	.zero		1
	.zero		1


	//----- nvinfo : EIATTR_EXIT_INSTR_OFFSETS
	.align		4
        /*003c*/ 	.byte	0x04, 0x1c
        /*003e*/ 	.short	(.L_26 - .L_25)


	//   ....[0]....
.L_25:
        /*0040*/ 	.word	0x00000ca0


	//----- nvinfo : EIATTR_CBANK_PARAM_SIZE
	.align		4
.L_26:
        /*0044*/ 	.byte	0x03, 0x19
        /*0046*/ 	.short	0x000c


	//----- nvinfo : EIATTR_PARAM_CBANK
	.align		4
        /*0048*/ 	.byte	0x04, 0x0a
        /*004a*/ 	.short	(.L_28 - .L_27)
	.align		4
.L_27:
        /*004c*/ 	.word	index@(.nv.constant0._Z15CUDAkernel2IDCTPfi)
        /*0050*/ 	.short	0x0380
        /*0052*/ 	.short	0x000c


	//----- nvinfo : EIATTR_SW_WAR
	.align		4
.L_28:
        /*0054*/ 	.byte	0x04, 0x36
        /*0056*/ 	.short	(.L_30 - .L_29)
.L_29:
        /*0058*/ 	.word	0x00000008
.L_30:


//--------------------- .nv.info._Z14CUDAkernel2DCTPfi --------------------------
	.section	.nv.info._Z14CUDAkernel2DCTPfi,"",@"SHT_CUDA_INFO"
	.sectionflags	@""
	.align	4


	//----- nvinfo : EIATTR_CUDA_API_VERSION
	.align		4
        /*0000*/ 	.byte	0x04, 0x37
        /*0002*/ 	.short	(.L_32 - .L_31)
.L_31:
        /*0004*/ 	.word	0x00000082


	//----- nvinfo : EIATTR_KPARAM_INFO
	.align		4
.L_32:
        /*0008*/ 	.byte	0x04, 0x17
        /*000a*/ 	.short	(.L_34 - .L_33)
.L_33:
        /*000c*/ 	.word	0x00000000
        /*0010*/ 	.short	0x0001
        /*0012*/ 	.short	0x0008
        /*0014*/ 	.byte	0x00, 0xf0, 0x11, 0x00


	//----- nvinfo : EIATTR_KPARAM_INFO
	.align		4
.L_34:
        /*0018*/ 	.byte	0x04, 0x17
        /*001a*/ 	.short	(.L_36 - .L_35)
.L_35:
        /*001c*/ 	.word	0x00000000
        /*0020*/ 	.short	0x0000
        /*0022*/ 	.short	0x0000
        /*0024*/ 	.byte	0x00, 0xf0, 0x21, 0x00


	//----- nvinfo : EIATTR_SPARSE_MMA_MASK
	.align		4
.L_36:
        /*0028*/ 	.byte	0x03, 0x50
        /*002a*/ 	.short	0x0000


	//----- nvinfo : EIATTR_MAXREG_COUNT
	.align		4
        /*002c*/ 	.byte	0x03, 0x1b
        /*002e*/ 	.short	0x00ff


	//----- nvinfo : EIATTR_NUM_BARRIERS
	.align		4
        /*0030*/ 	.byte	0x02, 0x4c
        /*0032*/ 	.byte	0x01
	.zero		1


	//----- nvinfo : EIATTR_MERCURY_ISA_VERSION
	.align		4
        /*0034*/ 	.byte	0x03, 0x5f
        /*0036*/ 	.short	0x0101


	//----- nvinfo : EIATTR_VRC_CTA_INIT_COUNT
	.align		4
        /*0038*/ 	.byte	0x02, 0x4a
	.zero		1
	.zero		1


	//----- nvinfo : EIATTR_EXIT_INSTR_OFFSETS
	.align		4
        /*003c*/ 	.byte	0x04, 0x1c
        /*003e*/ 	.short	(.L_38 - .L_37)


	//   ....[0]....
.L_37:
        /*0040*/ 	.word	0x00000ca0


	//----- nvinfo : EIATTR_CBANK_PARAM_SIZE
	.align		4
.L_38:
        /*0044*/ 	.byte	0x03, 0x19
        /*0046*/ 	.short	0x000c


	//----- nvinfo : EIATTR_PARAM_CBANK
	.align		4
        /*0048*/ 	.byte	0x04, 0x0a
        /*004a*/ 	.short	(.L_40 - .L_39)
	.align		4
.L_39:
        /*004c*/ 	.word	index@(.nv.constant0._Z14CUDAkernel2DCTPfi)
        /*0050*/ 	.short	0x0380
        /*0052*/ 	.short	0x000c


	//----- nvinfo : EIATTR_SW_WAR
	.align		4
.L_40:
        /*0054*/ 	.byte	0x04, 0x36
        /*0056*/ 	.short	(.L_42 - .L_41)
.L_41:
        /*0058*/ 	.word	0x00000008
.L_42:


//--------------------- .nv.callgraph             --------------------------
	.section	.nv.callgraph,"",@"SHT_CUDA_CALLGRAPH"
	.align	4
	.sectionentsize	8
	.align		4
        /*0000*/ 	.word	0x00000000
	.align		4
        /*0004*/ 	.word	0xffffffff
	.align		4
        /*0008*/ 	.word	0x00000000
	.align		4
        /*000c*/ 	.word	0xfffffffe
	.align		4
        /*0010*/ 	.word	0x00000000
	.align		4
        /*0014*/ 	.word	0xfffffffd
	.align		4
        /*0018*/ 	.word	0x00000000
	.align		4
        /*001c*/ 	.word	0xfffffffc


//--------------------- .nv.constant3             --------------------------
	.section	.nv.constant3,"a",@progbits
	.align	4
.nv.constant3:
	.type		C_a,@object
	.size		C_a,(C_b - C_a)
C_a:
        /*0000*/ 	.byte	0x86, 0x8a, 0xb1, 0x3f
	.type		C_b,@object
	.size		C_b,(C_c - C_b)
C_b:
        /*0004*/ 	.byte	0x75, 0x3d, 0xa7, 0x3f
	.type		C_c,@object
	.size		C_c,(C_d - C_c)
C_c:
        /*0008*/ 	.byte	0x17, 0x83, 0x96, 0x3f
	.type		C_d,@object
	.size		C_d,(C_e - C_d)
C_d:
        /*000c*/ 	.byte	0x4e, 0x23, 0x49, 0x3f
	.type		C_e,@object
	.size		C_e,(C_f - C_e)
C_e:
        /*0010*/ 	.byte	0xd4, 0x8b, 0x0a, 0x3f
	.type		C_f,@object
	.size		C_f,(C_norm - C_f)
C_f:
        /*0014*/ 	.byte	0xaf, 0x42, 0x8d, 0x3e
	.type		C_norm,@object
	.size		C_norm,(.L_6 - C_norm)
C_norm:
        /*0018*/ 	.byte	0xf3, 0x04, 0xb5, 0x3e
.L_6:


//--------------------- .text._Z15CUDAkernel2IDCTPfi --------------------------
	.section	.text._Z15CUDAkernel2IDCTPfi,"ax",@progbits
	.align	128
.text._Z15CUDAkernel2IDCTPfi:
        .type           _Z15CUDAkernel2IDCTPfi,@function
        .size           _Z15CUDAkernel2IDCTPfi,(.L_x_2 - _Z15CUDAkernel2IDCTPfi)
        .other          _Z15CUDAkernel2IDCTPfi,@"STO_CUDA_ENTRY STV_DEFAULT"
_Z15CUDAkernel2IDCTPfi:
[----:B------:R-:W-:Y:S01]  /*0000*/  LDC R1, c[0x0][0x37c] ;  /* 0x0000df00ff017b82 */ /* 0x000fe20000000800 */
[----:B------:R-:W0:Y:S07]  /*0010*/  S2R R6, SR_TID.Z ;  /* 0x0000000000067919 */ /* 0x000e2e0000002300 */
[----:B------:R-:W1:Y:S01]  /*0020*/  LDC R0, c[0x0][0x388] ;  /* 0x0000e200ff007b82 */ /* 0x000e620000000800 */
[----:B------:R-:W2:Y:S01]  /*0030*/  LDCU.64 UR6, c[0x0][0x358] ;  /* 0x00006b00ff0677ac */ /* 0x000ea20008000a00 */
[----:B------:R-:W3:Y:S01]  /*0040*/  S2R R3, SR_CTAID.Y ;  /* 0x0000000000037919 */ /* 0x000ee20000002600 */
[----:B------:R-:W4:Y:S05]  /*0050*/  S2R R8, SR_TID.Y ;  /* 0x0000000000087919 */ /* 0x000f2a0000002200 */
[----:B------:R-:W5:Y:S01]  /*0060*/  LDC.64 R18, c[0x0][0x380] ;  /* 0x0000e000ff127b82 */ /* 0x000f620000000a00 */
[----:B------:R-:W4:Y:S01]  /*0070*/  S2R R7, SR_TID.X ;  /* 0x0000000000077919 */ /* 0x000f220000002100 */
[----:B------:R-:W2:Y:S06]  /*0080*/  S2R R5, SR_CTAID.X ;  /* 0x0000000000057919 */ /* 0x000eac0000002500 */
[----:B------:R-:W5:Y:S01]  /*0090*/  S2UR UR5, SR_CgaCtaId ;  /* 0x00000000000579c3 */ /* 0x000f620000008800 */
[----:B------:R-:W-:Y:S01]  /*00a0*/  UMOV UR4, 0x400 ;  /* 0x0000040000047882 */ /* 0x000fe20000000000 */
[----:B------:R-:W5:Y:S01]  /*00b0*/  LDCU.64 UR8, c[0x3][0x10] ;  /* 0x00c00200ff0877ac */ /* 0x000f620008000a00 */
[----:B------:R-:W5:Y:S01]  /*00c0*/  LDCU.128 UR12, c[0x3][URZ] ;  /* 0x00c00000ff0c77ac */ /* 0x000f620008000c00 */
[----:B-1----:R-:W-:-:S02]  /*00d0*/  SGXT R4, R0, 0x18 ;  /* 0x000000180004781a */ /* 0x002fc40000000200 */
[----:B0-----:R-:W-:-:S04]  /*00e0*/  SHF.L.U32 R6, R6, 0x3, RZ ;  /* 0x0000000306067819 */ /* 0x001fc800000006ff */
[----:B---3--:R-:W-:-:S04]  /*00f0*/  LEA R2, R3, R6, 0x4 ;  /* 0x0000000603027211 */ /* 0x008fc800078e20ff */
[----:B------:R-:W-:Y:S02]  /*0100*/  SGXT R3, R2, 0x18 ;  /* 0x000000180203781a */ /* 0x000fe40000000200 */
[----:B----4-:R-:W-:-:S03]  /*0110*/  LEA R8, R8, R7, 0x3 ;  /* 0x0000000708087211 */ /* 0x010fc600078e18ff */
[----:B------:R-:W-:-:S05]  /*0120*/  IMAD R2, R3, R4, RZ ;  /* 0x0000000403027224 */ /* 0x000fca00078e02ff */
[----:B--2---:R-:W-:-:S04]  /*0130*/  LEA R3, R5, R2, 0x5 ;  /* 0x0000000205037211 */ /* 0x004fc800078e28ff */
[----:B------:R-:W-:-:S05]  /*0140*/  IADD3 R3, PT, PT, R8, R3, RZ ;  /* 0x0000000308037210 */ /* 0x000fca0007ffe0ff */
[----:B-----5:R-:W-:-:S04]  /*0150*/  IMAD.WIDE R18, R3, 0x4, R18 ;  /* 0x0000000403127825 */ /* 0x020fc800078e0212 */
[C---:B------:R-:W-:Y:S02]  /*0160*/  IMAD.WIDE R20, R0.reuse, 0x4, R18 ;  /* 0x0000000400147825 */ /* 0x040fe400078e0212 */
[----:B------:R-:W2:Y:S02]  /*0170*/  LDG.E R18, desc[UR6][R18.64] ;  /* 0x0000000612127981 */ /* 0x000ea4000c1e1900 */
[C---:B------:R-:W-:Y:S02]  /*0180*/  IMAD.WIDE R22, R0.reuse, 0x4, R20 ;  /* 0x0000000400167825 */ /* 0x040fe400078e0214 */
[----:B------:R-:W3:Y:S02]  /*0190*/  LDG.E R20, desc[UR6][R20.64] ;  /* 0x0000000614147981 */ /* 0x000ee4000c1e1900 */
[C---:B------:R-:W-:Y:S02]  /*01a0*/  IMAD.WIDE R16, R0.reuse, 0x4, R22 ;  /* 0x0000000400107825 */ /* 0x040fe400078e0216 */
[----:B------:R-:W4:Y:S02]  /*01b0*/  LDG.E R22, desc[UR6][R22.64] ;  /* 0x0000000616167981 */ /* 0x000f24000c1e1900 */
[----:B------:R-:W-:-:S02]  /*01c0*/  IMAD.WIDE R10, R0, 0x4, R16 ;  /* 0x00000004000a7825 */ /* 0x000fc400078e0210 */
[----:B------:R-:W5:Y:S02]  /*01d0*/  LDG.E R16, desc[UR6][R16.64] ;  /* 0x0000000610107981 */ /* 0x000f64000c1e1900 */
[C---:B------:R-:W-:Y:S02]  /*01e0*/  IMAD.WIDE R14, R0.reuse, 0x4, R10 ;  /* 0x00000004000e7825 */ /* 0x040fe400078e020a */
[----:B------:R-:W5:Y:S02]  /*01f0*/  LDG.E R10, desc[UR6][R10.64] ;  /* 0x000000060a0a7981 */ /* 0x000f64000c1e1900 */
[C---:B------:R-:W-:Y:S02]  /*0200*/  IMAD.WIDE R12, R0.reuse, 0x4, R14 ;  /* 0x00000004000c7825 */ /* 0x040fe400078e020e */
[----:B------:R-:W5:Y:S02]  /*0210*/  LDG.E R14, desc[UR6][R14.64] ;  /* 0x000000060e0e7981 */ /* 0x000f64000c1e1900 */
[----:B------:R-:W-:-:S02]  /*0220*/  IMAD.WIDE R2, R0, 0x4, R12 ;  /* 0x0000000400027825 */ /* 0x000fc400078e020c */
[----:B------:R-:W5:Y:S04]  /*0230*/  LDG.E R24, desc[UR6][R12.64] ;  /* 0x000000060c187981 */ /* 0x000f68000c1e1900 */
[----:B------:R-:W5:Y:S01]  /*0240*/  LDG.E R26, desc[UR6][R2.64] ;  /* 0x00000006021a7981 */ /* 0x000f62000c1e1900 */
[C---:B------:R-:W-:Y:S01]  /*0250*/  SGXT R5, R6.reuse, 0x18 ;  /* 0x000000180605781a */ /* 0x040fe20000000200 */
[----:B------:R-:W-:Y:S01]  /*0260*/  ULEA UR4, UR5, UR4, 0x18 ;  /* 0x0000000405047291 */ /* 0x000fe2000f8ec0ff */
[--C-:B------:R-:W-:Y:S01]  /*0270*/  IMAD R9, R6, 0x21, R8.reuse ;  /* 0x0000002106097824 */ /* 0x100fe200078e0208 */
[----:B------:R-:W0:Y:S02]  /*0280*/  LDCU UR5, c[0x3][0x18] ;  /* 0x00c00300ff0577ac */ /* 0x000e240008000800 */
[----:B------:R-:W-:-:S05]  /*0290*/  IMAD R5, R5, 0x21, R8 ;  /* 0x0000002105057824 */ /* 0x000fca00078e0208 */
[----:B------:R-:W-:Y:S02]  /*02a0*/  LEA R5, R5, UR4, 0x2 ;  /* 0x0000000405057c11 */ /* 0x000fe4000f8e10ff */
[----:B------:R-:W-:Y:S02]  /*02b0*/  LEA R9, R9, UR4, 0x2 ;  /* 0x0000000409097c11 */ /* 0x000fe4000f8e10ff */
[----:B------:R-:W-:Y:S01]  /*02c0*/  IADD3 R6, PT, PT, R6, R7, RZ ;  /* 0x0000000706067210 */ /* 0x000fe20007ffe0ff */
[----:B--2---:R-:W-:Y:S04]  /*02d0*/  STS [R5], R18 ;  /* 0x0000001205007388 */ /* 0x004fe80000000800 */
[----:B---3--:R1:W-:Y:S04]  /*02e0*/  STS [R5+0x84], R20 ;  /* 0x0000841405007388 */ /* 0x0083e80000000800 */
[----:B----4-:R-:W-:Y:S04]  /*02f0*/  STS [R5+0x108], R22 ;  /* 0x0001081605007388 */ /* 0x010fe80000000800 */
[----:B-----5:R-:W-:Y:S04]  /*0300*/  STS [R5+0x18c], R16 ;  /* 0x00018c1005007388 */ /* 0x020fe80000000800 */
[----:B------:R-:W-:Y:S04]  /*0310*/  STS [R5+0x210], R10 ;  /* 0x0002100a05007388 */ /* 0x000fe80000000800 */
[----:B------:R-:W-:Y:S04]  /*0320*/  STS [R5+0x294], R14 ;  /* 0x0002940e05007388 */ /* 0x000fe80000000800 */
[----:B------:R-:W-:Y:S04]  /*0330*/  STS [R5+0x318], R24 ;  /* 0x0003181805007388 */ /* 0x000fe80000000800 */
[----:B------:R-:W-:Y:S01]  /*0340*/  STS [R5+0x39c], R26 ;  /* 0x00039c1a05007388 */ /* 0x000fe20000000800 */
[----:B------:R-:W-:Y:S06]  /*0350*/  BAR.SYNC.DEFER_BLOCKING 0x0 ;  /* 0x0000000000007b1d */ /* 0x000fec0000010000 */
[----:B------:R-:W2:Y:S04]  /*0360*/  LDS R17, [R9+0x318] ;  /* 0x0003180009117984 */ /* 0x000ea80000000800 */
[----:B------:R-:W-:Y:S04]  /*0370*/  LDS R15, [R9] ;  /* 0x00000000090f7984 */ /* 0x000fe80000000800 */
[----:B------:R-:W3:Y:S04]  /*0380*/  LDS R18, [R9+0x210] ;  /* 0x0002100009127984 */ /* 0x000ee80000000800 */
[----:B------:R-:W4:Y:S04]  /*0390*/  LDS R19, [R9+0x108] ;  /* 0x0001080009137984 */ /* 0x000f280000000800 */
[----:B------:R-:W5:Y:S04]  /*03a0*/  LDS R12, [R9+0x84] ;  /* 0x00008400090c7984 */ /* 0x000f680000000800 */
[----:B------:R-:W0:Y:S04]  /*03b0*/  LDS R13, [R9+0x39c] ;  /* 0x00039c00090d7984 */ /* 0x000e280000000800 */
[----:B------:R-:W0:Y:S04]  /*03c0*/  LDS R11, [R9+0x18c] ;  /* 0x00018c00090b7984 */ /* 0x000e280000000800 */
[----:B------:R-:W0:Y:S01]  /*03d0*/  LDS R10, [R9+0x294] ;  /* 0x00029400090a7984 */ /* 0x000e220000000800 */
[----:B-1----:R-:W-:-:S04]  /*03e0*/  LEA R20, R6, R6, 0x5 ;  /* 0x0000000606147211 */ /* 0x002fc800078e28ff */
[----:B------:R-:W-:Y:S01]  /*03f0*/  IADD3 R7, PT, PT, -R7, R8, R20 ;  /* 0x0000000807077210 */ /* 0x000fe20007ffe114 */
[C---:B--2---:R-:W-:Y:S01]  /*0400*/  FMUL R6, R17.reuse, UR8 ;  /* 0x0000000811067c20 */ /* 0x044fe20008400000 */
[----:B------:R-:W-:Y:S01]  /*0410*/  FMUL R16, R17, UR13 ;  /* 0x0000000d11107c20 */ /* 0x000fe20008400000 */
[C-C-:B---3--:R-:W-:Y:S01]  /*0420*/  FADD R14, R15.reuse, R18.reuse ;  /* 0x000000120f0e7221 */ /* 0x148fe20000000000 */
[----:B------:R-:W-:Y:S01]  /*0430*/  FADD R15, R15, -R18 ;  /* 0x800000120f0f7221 */ /* 0x000fe20000000000 */
[C---:B----4-:R-:W-:Y:S01]  /*0440*/  FFMA R17, R19.reuse, UR13, R6 ;  /* 0x0000000d13117c23 */ /* 0x050fe20008000006 */
[----:B------:R-:W-:Y:S01]  /*0450*/  FFMA R18, R19, UR8, -R16 ;  /* 0x0000000813127c23 */ /* 0x000fe20008000810 */
[----:B-----5:R-:W-:Y:S02]  /*0460*/  FMUL R16, R12, UR9 ;  /* 0x000000090c107c20 */ /* 0x020fe40008400000 */
[C-C-:B------:R-:W-:Y:S01]  /*0470*/  FADD R6, R14.reuse, R17.reuse ;  /* 0x000000110e067221 */ /* 0x140fe20000000000 */
[C-C-:B------:R-:W-:Y:S01]  /*0480*/  FADD R8, R15.reuse, R18.reuse ;  /* 0x000000120f087221 */ /* 0x140fe20000000000 */
[----:B------:R-:W-:Y:S01]  /*0490*/  FADD R14, R14, -R17 ;  /* 0x800000110e0e7221 */ /* 0x000fe20000000000 */
[----:B------:R-:W-:Y:S01]  /*04a0*/  FADD R15, R15, -R18 ;  /* 0x800000120f0f7221 */ /* 0x000fe20000000000 */
[C---:B0-----:R-:W-:Y:S01]  /*04b0*/  FMUL R17, R13.reuse, UR9 ;  /* 0x000000090d117c20 */ /* 0x041fe20008400000 */
[C---:B------:R-:W-:Y:S01]  /*04c0*/  FMUL R19, R13.reuse, UR15 ;  /* 0x0000000f0d137c20 */ /* 0x040fe20008400000 */
[C---:B------:R-:W-:Y:S01]  /*04d0*/  FFMA R18, R13.reuse, UR12, -R16 ;  /* 0x0000000c0d127c23 */ /* 0x040fe20008000810 */
[----:B------:R-:W-:Y:S01]  /*04e0*/  FMUL R13, R13, UR14 ;  /* 0x0000000e0d0d7c20 */ /* 0x000fe20008400000 */
[C---:B------:R-:W-:Y:S01]  /*04f0*/  FFMA R16, R12.reuse, UR12, R17 ;  /* 0x0000000c0c107c23 */ /* 0x040fe20008000011 */
[----:B------:R-:W-:-:S02]  /*0500*/  FFMA R20, R12, UR14, -R19 ;  /* 0x0000000e0c147c23 */ /* 0x000fc40008000813 */
[----:B------:R-:W-:Y:S01]  /*0510*/  FFMA R12, R12, UR15, R13 ;  /* 0x0000000f0c0c7c23 */ /* 0x000fe2000800000d */
[C---:B------:R-:W-:Y:S01]  /*0520*/  FFMA R17, R11.reuse, UR15, R18 ;  /* 0x0000000f0b117c23 */ /* 0x040fe20008000012 */
[C---:B------:R-:W-:Y:S01]  /*0530*/  FFMA R13, R11.reuse, UR14, R16 ;  /* 0x0000000e0b0d7c23 */ /* 0x040fe20008000010 */
[C---:B------:R-:W-:Y:S01]  /*0540*/  FFMA R19, -R11.reuse, UR9, R20 ;  /* 0x000000090b137c23 */ /* 0x040fe20008000114 */
[----:B------:R-:W-:Y:S01]  /*0550*/  FFMA R11, -R11, UR12, R12 ;  /* 0x0000000c0b0b7c23 */ /* 0x000fe2000800010c */
[C---:B------:R-:W-:Y:S01]  /*0560*/  FFMA R17, -R10.reuse, UR14, R17 ;  /* 0x0000000e0a117c23 */ /* 0x040fe20008000111 */
[C---:B------:R-:W-:Y:S01]  /*0570*/  FFMA R13, R10.reuse, UR15, R13 ;  /* 0x0000000f0a0d7c23 */ /* 0x040fe2000800000d */
[C---:B------:R-:W-:Y:S01]  /*0580*/  FFMA R19, -R10.reuse, UR12, R19 ;  /* 0x0000000c0a137c23 */ /* 0x040fe20008000113 */
[----:B------:R-:W-:Y:S01]  /*0590*/  FFMA R10, R10, UR9, R11 ;  /* 0x000000090a0a7c23 */ /* 0x000fe2000800000b */
[C-C-:B------:R-:W-:Y:S01]  /*05a0*/  FADD R12, R17.reuse, R14.reuse ;  /* 0x0000000e110c7221 */ /* 0x140fe20000000000 */
[----:B------:R-:W-:Y:S01]  /*05b0*/  FADD R14, -R17, R14 ;  /* 0x0000000e110e7221 */ /* 0x000fe20000000100 */
[----:B------:R-:W-:Y:S01]  /*05c0*/  FADD R11, R13, R6 ;  /* 0x000000060d0b7221 */ /* 0x000fe20000000000 */
[C-C-:B------:R-:W-:Y:S01]  /*05d0*/  FADD R16, -R10.reuse, R15.reuse ;  /* 0x0000000f0a107221 */ /* 0x140fe20000000100 */
[----:B------:R-:W-:Y:S01]  /*05e0*/  FADD R17, R10, R15 ;  /* 0x0000000f0a117221 */ /* 0x000fe20000000000 */
[----:B------:R-:W-:Y:S01]  /*05f0*/  FADD R15, R19, R8 ;  /* 0x00000008130f7221 */ /* 0x000fe20000000000 */
[----:B------:R-:W-:Y:S01]  /*0600*/  FADD R13, -R13, R6 ;  /* 0x000000060d0d7221 */ /* 0x000fe20000000100 */
[----:B------:R-:W-:Y:S01]  /*0610*/  FADD R8, -R19, R8 ;  /* 0x0000000813087221 */ /* 0x000fe20000000100 */
[----:B------:R-:W-:Y:S01]  /*0620*/  FMUL R18, R16, UR5 ;  /* 0x0000000510127c20 */ /* 0x000fe20008400000 */
[----:B------:R-:W-:Y:S01]  /*0630*/  FMUL R6, R11, UR5 ;  /* 0x000000050b067c20 */ /* 0x000fe20008400000 */
[----:B------:R-:W-:Y:S01]  /*0640*/  FMUL R10, R13, UR5 ;  /* 0x000000050d0a7c20 */ /* 0x000fe20008400000 */
[----:B------:R-:W-:Y:S01]  /*0650*/  FMUL R12, R12, UR5 ;  /* 0x000000050c0c7c20 */ /* 0x000fe20008400000 */
[----:B------:R-:W-:Y:S01]  /*0660*/  FMUL R14, R14, UR5 ;  /* 0x000000050e0e7c20 */ /* 0x000fe20008400000 */
[----:B------:R-:W-:Y:S01]  /*0670*/  FMUL R20, R17, UR5 ;  /* 0x0000000511147c20 */ /* 0x000fe20008400000 */
[----:B------:R-:W-:Y:S01]  /*0680*/  FMUL R16, R15, UR5 ;  /* 0x000000050f107c20 */ /* 0x000fe20008400000 */
[----:B------:R-:W-:Y:S01]  /*0690*/  FMUL R22, R8, UR5 ;  /* 0x0000000508167c20 */ /* 0x000fe20008400000 */
[----:B------:R-:W-:Y:S04]  /*06a0*/  STS [R9], R6 ;  /* 0x0000000609007388 */ /* 0x000fe80000000800 */
[----:B------:R-:W-:Y:S04]  /*06b0*/  STS [R9+0x39c], R10 ;  /* 0x00039c0a09007388 */ /* 0x000fe80000000800 */
[----:B------:R-:W-:Y:S04]  /*06c0*/  STS [R9+0x210], R12 ;  /* 0x0002100c09007388 */ /* 0x000fe80000000800 */
[----:B------:R0:W-:Y:S04]  /*06d0*/  STS [R9+0x18c], R14 ;  /* 0x00018c0e09007388 */ /* 0x0001e80000000800 */
[----:B------:R-:W-:Y:S04]  /*06e0*/  STS [R9+0x294], R18 ;  /* 0x0002941209007388 */ /* 0x000fe80000000800 */
[----:B------:R-:W-:Y:S04]  /*06f0*/  STS [R9+0x108], R20 ;  /* 0x0001081409007388 */ /* 0x000fe80000000800 */
[----:B------:R-:W-:Y:S04]  /*0700*/  STS [R9+0x84], R16 ;  /* 0x0000841009007388 */ /* 0x000fe80000000800 */
[----:B------:R-:W-:Y:S01]  /*0710*/  STS [R9+0x318], R22 ;  /* 0x0003181609007388 */ /* 0x000fe20000000800 */
[----:B------:R-:W-:Y:S01]  /*0720*/  BAR.SYNC.DEFER_BLOCKING 0x0 ;  /* 0x0000000000007b1d */ /* 0x000fe20000010000 */
[----:B------:R-:W-:-:S05]  /*0730*/  LEA R7, R7, UR4, 0x2 ;  /* 0x0000000407077c11 */ /* 0x000fca000f8e10ff */
[----:B------:R-:W1:Y:S04]  /*0740*/  LDS R17, [R7+0x1c] ;  /* 0x00001c0007117984 */ /* 0x000e680000000800 */
[----:B------:R-:W2:Y:S04]  /*0750*/  LDS R19, [R7+0x4] ;  /* 0x0000040007137984 */ /* 0x000ea80000000800 */
[----:B------:R-:W3:Y:S04]  /*0760*/  LDS R12, [R7+0x18] ;  /* 0x00001800070c7984 */ /* 0x000ee80000000800 */
[----:B------:R-:W4:Y:S04]  /*0770*/  LDS R13, [R7+0xc] ;  /* 0x00000c00070d7984 */ /* 0x000f280000000800 */
[----:B------:R-:W5:Y:S04]  /*0780*/  LDS R10, [R7+0x8] ;  /* 0x00000800070a7984 */ /* 0x000f680000000800 */
[----:B------:R-:W-:Y:S04]  /*0790*/  LDS R6, [R7] ;  /* 0x0000000007067984 */ /* 0x000fe80000000800 */
[----:B------:R-:W5:Y:S04]  /*07a0*/  LDS R11, [R7+0x10] ;  /* 0x00001000070b7984 */ /* 0x000f680000000800 */
[----:B------:R-:W5:Y:S01]  /*07b0*/  LDS R8, [R7+0x14] ;  /* 0x0000140007087984 */ /* 0x000f620000000800 */
[----:B0-----:R-:W-:-:S05]  /*07c0*/  LEA R14, R4, -R4, 0x3 ;  /* 0x80000004040e7211 */ /* 0x001fca00078e18ff */
[----:B------:R-:W-:-:S03]  /*07d0*/  IMAD.WIDE R14, R14, 0x4, RZ ;  /* 0x000000040e0e7825 */ /* 0x000fc600078e02ff */
[----:B------:R-:W-:Y:S01]  /*07e0*/  IADD3 R2, P0, PT, R2, -R14, RZ ;  /* 0x8000000e02027210 */ /* 0x000fe20007f1e0ff */
[C---:B-1----:R-:W-:Y:S01]  /*07f0*/  FMUL R4, R17.reuse, UR9 ;  /* 0x0000000911047c20 */ /* 0x042fe20008400000 */
[C---:B------:R-:W-:Y:S01]  /*0800*/  FMUL R16, R17.reuse, UR15 ;  /* 0x0000000f11107c20 */ /* 0x040fe20008400000 */
[----:B------:R-:W-:Y:S01]  /*0810*/  FMUL R18, R17, UR14 ;  /* 0x0000000e11127c20 */ /* 0x000fe20008400000 */
[C---:B--2---:R-:W-:Y:S01]  /*0820*/  FMUL R14, R19.reuse, UR9 ;  /* 0x00000009130e7c20 */ /* 0x044fe20008400000 */
[C---:B------:R-:W-:Y:S01]  /*0830*/  FFMA R4, R19.reuse, UR12, R4 ;  /* 0x0000000c13047c23 */ /* 0x040fe20008000004 */
[C---:B------:R-:W-:Y:S01]  /*0840*/  FFMA R16, R19.reuse, UR14, -R16 ;  /* 0x0000000e13107c23 */ /* 0x040fe20008000810 */
[----:B------:R-:W-:Y:S01]  /*0850*/  FFMA R18, R19, UR15, R18 ;  /* 0x0000000f13127c23 */ /* 0x000fe20008000012 */
[----:B------:R-:W-:Y:S01]  /*0860*/  FFMA R14, R17, UR12, -R14 ;  /* 0x0000000c110e7c23 */ /* 0x000fe2000800080e */
[C---:B---3--:R-:W-:Y:S01]  /*0870*/  FMUL R9, R12.reuse, UR8 ;  /* 0x000000080c097c20 */ /* 0x048fe20008400000 */
[----:B------:R-:W-:Y:S01]  /*0880*/  IADD3.X R3, PT, PT, R3, ~R15, RZ, P0, !PT ;  /* 0x8000000f03037210 */ /* 0x000fe200007fe4ff */
[C---:B----4-:R-:W-:Y:S01]  /*0890*/  FFMA R15, R13.reuse, UR14, R4 ;  /* 0x0000000e0d0f7c23 */ /* 0x050fe20008000004 */
[C---:B------:R-:W-:Y:S01]  /*08a0*/  FFMA R17, R13.reuse, UR15, R14 ;  /* 0x0000000f0d117c23 */ /* 0x040fe2000800000e */
[C---:B------:R-:W-:Y:S01]  /*08b0*/  FFMA R19, -R13.reuse, UR9, R16 ;  /* 0x000000090d137c23 */ /* 0x040fe20008000110 */
[----:B------:R-:W-:Y:S01]  /*08c0*/  FFMA R21, -R13, UR12, R18 ;  /* 0x0000000c0d157c23 */ /* 0x000fe20008000112 */
[----:B------:R-:W-:Y:S01]  /*08d0*/  FMUL R13, R12, UR13 ;  /* 0x0000000d0c0d7c20 */ /* 0x000fe20008400000 */
[----:B-----5:R-:W-:-:S03]  /*08e0*/  FFMA R12, R10, UR13, R9 ;  /* 0x0000000d0a0c7c23 */ /* 0x020fc60008000009 */
[----:B------:R-:W-:Y:S01]  /*08f0*/  FFMA R13, R10, UR8, -R13 ;  /* 0x000000080a0d7c23 */ /* 0x000fe2000800080d */
[C-C-:B------:R-:W-:Y:S01]  /*0900*/  FADD R9, R6.reuse, R11.reuse ;  /* 0x0000000b06097221 */ /* 0x140fe20000000000 */
[----:B------:R-:W-:Y:S01]  /*0910*/  FADD R6, R6, -R11 ;  /* 0x8000000b06067221 */ /* 0x000fe20000000000 */
[C---:B------:R-:W-:Y:S01]  /*0920*/  FFMA R15, R8.reuse, UR15, R15 ;  /* 0x0000000f080f7c23 */ /* 0x040fe2000800000f */
[C---:B------:R-:W-:Y:S01]  /*0930*/  FFMA R17, -R8.reuse, UR14, R17 ;  /* 0x0000000e08117c23 */ /* 0x040fe20008000111 */
[C---:B------:R-:W-:Y:S01]  /*0940*/  FFMA R4, -R8.reuse, UR12, R19 ;  /* 0x0000000c08047c23 */ /* 0x040fe20008000113 */
[----:B------:R-:W-:Y:S01]  /*0950*/  FFMA R21, R8, UR9, R21 ;  /* 0x0000000908157c23 */ /* 0x000fe20008000015 */
[C-C-:B------:R-:W-:Y:S01]  /*0960*/  FADD R8, R9.reuse, R12.reuse ;  /* 0x0000000c09087221 */ /* 0x140fe20000000000 */
[----:B------:R-:W-:Y:S01]  /*0970*/  FADD R12, R9, -R12 ;  /* 0x8000000c090c7221 */ /* 0x000fe20000000000 */
[C-C-:B------:R-:W-:Y:S01]  /*0980*/  FADD R10, R6.reuse, -R13.reuse ;  /* 0x8000000d060a7221 */ /* 0x140fe20000000000 */
[----:B------:R-:W-:-:S02]  /*0990*/  FADD R11, R6, R13 ;  /* 0x0000000d060b7221 */ /* 0x000fc40000000000 */
[----:B------:R-:W-:Y:S01]  /*09a0*/  FADD R9, R17, R12 ;  /* 0x0000000c11097221 */ /* 0x000fe20000000000 */
[C-C-:B------:R-:W-:Y:S01]  /*09b0*/  FADD R13, -R21.reuse, R10.reuse ;  /* 0x0000000a150d7221 */ /* 0x140fe20000000100 */
[----:B------:R-:W-:Y:S01]  /*09c0*/  FADD R21, R21, R10 ;  /* 0x0000000a15157221 */ /* 0x000fe20000000000 */
[--C-:B------:R-:W-:Y:S01]  /*09d0*/  FADD R6, R15, R8.reuse ;  /* 0x000000080f067221 */ /* 0x100fe20000000000 */
[----:B------:R-:W-:Y:S01]  /*09e0*/  FMUL R10, R9, UR5 ;  /* 0x00000005090a7c20 */ /* 0x000fe20008400000 */
[C-C-:B------:R-:W-:Y:S01]  /*09f0*/  FADD R9, R4.reuse, R11.reuse ;  /* 0x0000000b04097221 */ /* 0x140fe20000000000 */
[----:B------:R-:W-:Y:S01]  /*0a00*/  FADD R8, -R15, R8 ;  /* 0x000000080f087221 */ /* 0x000fe20000000100 */
        /* <DEDUP_REMOVED lines=10> */
[----:B------:R0:W-:Y:S04]  /*0ab0*/  STS [R7+0x1c], R8 ;  /* 0x00001c0807007388 */ /* 0x0001e80000000800 */
[----:B------:R-:W-:Y:S04]  /*0ac0*/  STS [R7+0x10], R10 ;  /* 0x0000100a07007388 */ /* 0x000fe80000000800 */
[----:B------:R-:W-:Y:S04]  /*0ad0*/  STS [R7+0xc], R12 ;  /* 0x00000c0c07007388 */ /* 0x000fe80000000800 */
[----:B------:R-:W-:Y:S04]  /*0ae0*/  STS [R7+0x14], R14 ;  /* 0x0000140e07007388 */ /* 0x000fe80000000800 */
[----:B------:R1:W-:Y:S04]  /*0af0*/  STS [R7+0x8], R16 ;  /* 0x0000081007007388 */ /* 0x0003e80000000800 */
[----:B------:R-:W-:Y:S04]  /*0b00*/  STS [R7+0x4], R4 ;  /* 0x0000040407007388 */ /* 0x000fe80000000800 */
[----:B------:R2:W-:Y:S01]  /*0b10*/  STS [R7+0x18], R18 ;  /* 0x0000181207007388 */ /* 0x0005e20000000800 */
[----:B------:R-:W-:Y:S01]  /*0b20*/  BAR.SYNC.DEFER_BLOCKING 0x0 ;  /* 0x0000000000007b1d */ /* 0x000fe20000010000 */
[----:B0-----:R-:W-:-:S04]  /*0b30*/  IMAD.WIDE R8, R0, 0x4, R2 ;  /* 0x0000000400087825 */ /* 0x001fc800078e0202 */
[C---:B-1----:R-:W-:Y:S01]  /*0b40*/  IMAD.WIDE R16, R0.reuse, 0x4, R8 ;  /* 0x0000000400107825 */ /* 0x042fe200078e0208 */
[----:B------:R-:W0:Y:S04]  /*0b50*/  LDS R21, [R5] ;  /* 0x0000000005157984 */ /* 0x000e280000000800 */
[----:B------:R-:W1:Y:S04]  /*0b60*/  LDS R23, [R5+0x84] ;  /* 0x0000840005177984 */ /* 0x000e680000000800 */
[----:B------:R-:W3:Y:S04]  /*0b70*/  LDS R25, [R5+0x108] ;  /* 0x0001080005197984 */ /* 0x000ee80000000800 */
[----:B------:R-:W4:Y:S04]  /*0b80*/  LDS R27, [R5+0x18c] ;  /* 0x00018c00051b7984 */ /* 0x000f280000000800 */
[----:B------:R-:W5:Y:S04]  /*0b90*/  LDS R29, [R5+0x210] ;  /* 0x00021000051d7984 */ /* 0x000f680000000800 */
[----:B------:R-:W5:Y:S04]  /*0ba0*/  LDS R20, [R5+0x294] ;  /* 0x0002940005147984 */ /* 0x000f680000000800 */
[----:B------:R-:W5:Y:S04]  /*0bb0*/  LDS R22, [R5+0x318] ;  /* 0x0003180005167984 */ /* 0x000f680000000800 */
[----:B------:R-:W5:Y:S01]  /*0bc0*/  LDS R4, [R5+0x39c] ;  /* 0x00039c0005047984 */ /* 0x000f620000000800 */
[----:B--2---:R-:W-:-:S04]  /*0bd0*/  IMAD.WIDE R6, R0, 0x4, R16 ;  /* 0x0000000400067825 */ /* 0x004fc800078e0210 */
[----:B------:R-:W-:-:S04]  /*0be0*/  IMAD.WIDE R10, R0, 0x4, R6 ;  /* 0x00000004000a7825 */ /* 0x000fc800078e0206 */
[C---:B------:R-:W-:Y:S01]  /*0bf0*/  IMAD.WIDE R12, R0.reuse, 0x4, R10 ;  /* 0x00000004000c7825 */ /* 0x040fe200078e020a */
[----:B0-----:R-:W-:Y:S03]  /*0c00*/  STG.E desc[UR6][R2.64], R21 ;  /* 0x0000001502007986 */ /* 0x001fe6000c101906 */
[C---:B------:R-:W-:Y:S01]  /*0c10*/  IMAD.WIDE R14, R0.reuse, 0x4, R12 ;  /* 0x00000004000e7825 */ /* 0x040fe200078e020c */
[----:B-1----:R-:W-:Y:S04]  /*0c20*/  STG.E desc[UR6][R8.64], R23 ;  /* 0x0000001708007986 */ /* 0x002fe8000c101906 */
[----:B---3--:R-:W-:Y:S01]  /*0c30*/  STG.E desc[UR6][R16.64], R25 ;  /* 0x0000001910007986 */ /* 0x008fe2000c101906 */
[----:B------:R-:W-:-:S03]  /*0c40*/  IMAD.WIDE R18, R0, 0x4, R14 ;  /* 0x0000000400127825 */ /* 0x000fc600078e020e */
[----:B----4-:R-:W-:Y:S04]  /*0c50*/  STG.E desc[UR6][R6.64], R27 ;  /* 0x0000001b06007986 */ /* 0x010fe8000c101906 */
[----:B-----5:R-:W-:Y:S04]  /*0c60*/  STG.E desc[UR6][R10.64], R29 ;  /* 0x0000001d0a007986 */ /* 0x020fe8000c101906 */
[----:B------:R-:W-:Y:S04]  /*0c70*/  STG.E desc[UR6][R12.64], R20 ;  /* 0x000000140c007986 */ /* 0x000fe8000c101906 */
[----:B------:R-:W-:Y:S04]  /*0c80*/  STG.E desc[UR6][R14.64], R22 ;  /* 0x000000160e007986 */ /* 0x000fe8000c101906 */
[----:B------:R-:W-:Y:S01]  /*0c90*/  STG.E desc[UR6][R18.64], R4 ;  /* 0x0000000412007986 */ /* 0x000fe2000c101906 */
[----:B------:R-:W-:Y:S05]  /*0ca0*/  EXIT ;  /* 0x000000000000794d */ /* 0x000fea0003800000 */
.L_x_0:
[----:B------:R-:W-:-:S00]  /*0cb0*/  BRA `(.L_x_0) ;  /* 0xfffffffc00fc7947 */ /* 0x000fc0000383ffff */
[----:B------:R-:W-:-:S00]  /*0cc0*/  NOP ;  /* 0x0000000000007918 */ /* 0x000fc00000000000 */
        /* <DEDUP_REMOVED lines=11> */
.L_x_2:


//--------------------- .text._Z14CUDAkernel2DCTPfi --------------------------
	.section	.text._Z14CUDAkernel2DCTPfi,"ax",@progbits
	.align	128
.text._Z14CUDAkernel2DCTPfi:
        .type           _Z14CUDAkernel2DCTPfi,@function
        .size           _Z14CUDAkernel2DCTPfi,(.L_x_3 - _Z14CUDAkernel2DCTPfi)
        .other          _Z14CUDAkernel2DCTPfi,@"STO_CUDA_ENTRY STV_DEFAULT"
_Z14CUDAkernel2DCTPfi:
        /* <DEDUP_REMOVED lines=11> */
[----:B------:R-:W5:Y:S01]  /*00b0*/  LDCU.128 UR12, c[0x3][URZ] ;  /* 0x00c00000ff0c77ac */ /* 0x000f620008000c00 */
[----:B------:R-:W5:Y:S01]  /*00c0*/  LDCU.64 UR8, c[0x3][0x10] ;  /* 0x00c00200ff0877ac */ /* 0x000f620008000a00 */
        /* <DEDUP_REMOVED lines=31> */
[----:B------:R-:W-:-:S04]  /*02c0*/  IADD3 R6, PT, PT, R6, R7, RZ ;  /* 0x0000000706067210 */ /* 0x000fc80007ffe0ff */
[----:B------:R-:W-:-:S04]  /*02d0*/  LEA R6, R6, R6, 0x5 ;  /* 0x0000000606067211 */ /* 0x000fc800078e28ff */
[----:B------:R-:W-:-:S04]  /*02e0*/  IADD3 R7, PT, PT, -R7, R8, R6 ;  /* 0x0000000807077210 */ /* 0x000fc80007ffe106 */
[----:B------:R-:W-:Y:S01]  /*02f0*/  LEA R7, R7, UR4, 0x2 ;  /* 0x0000000407077c11 */ /* 0x000fe2000f8e10ff */
[----:B--2---:R-:W-:Y:S04]  /*0300*/  STS [R5], R18 ;  /* 0x0000001205007388 */ /* 0x004fe80000000800 */
[----:B---3--:R-:W-:Y:S04]  /*0310*/  STS [R5+0x84], R20 ;  /* 0x0000841405007388 */ /* 0x008fe80000000800 */
[----:B----4-:R-:W-:Y:S04]  /*0320*/  STS [R5+0x108], R22 ;  /* 0x0001081605007388 */ /* 0x010fe80000000800 */
[----:B-----5:R-:W-:Y:S04]  /*0330*/  STS [R5+0x18c], R16 ;  /* 0x00018c1005007388 */ /* 0x020fe80000000800 */
[----:B------:R-:W-:Y:S04]  /*0340*/  STS [R5+0x210], R10 ;  /* 0x0002100a05007388 */ /* 0x000fe80000000800 */
[----:B------:R-:W-:Y:S04]  /*0350*/  STS [R5+0x294], R14 ;  /* 0x0002940e05007388 */ /* 0x000fe80000000800 */
[----:B------:R-:W-:Y:S04]  /*0360*/  STS [R5+0x318], R24 ;  /* 0x0003181805007388 */ /* 0x000fe80000000800 */
[----:B------:R-:W-:Y:S01]  /*0370*/  STS [R5+0x39c], R26 ;  /* 0x00039c1a05007388 */ /* 0x000fe20000000800 */
[----:B------:R-:W-:Y:S06]  /*0380*/  BAR.SYNC.DEFER_BLOCKING 0x0 ;  /* 0x0000000000007b1d */ /* 0x000fec0000010000 */
[----:B------:R-:W-:Y:S04]  /*0390*/  LDS R17, [R9+0x84] ;  /* 0x0000840009117984 */ /* 0x000fe80000000800 */
[----:B------:R-:W1:Y:S04]  /*03a0*/  LDS R20, [R9+0x318] ;  /* 0x0003180009147984 */ /* 0x000e680000000800 */
[----:B------:R-:W-:Y:S04]  /*03b0*/  LDS R15, [R9] ;  /* 0x00000000090f7984 */ /* 0x000fe80000000800 */
[----:B------:R-:W2:Y:S04]  /*03c0*/  LDS R18, [R9+0x39c] ;  /* 0x00039c0009127984 */ /* 0x000ea80000000800 */
[----:B------:R-:W-:Y:S04]  /*03d0*/  LDS R13, [R9+0x108] ;  /* 0x00010800090d7984 */ /* 0x000fe80000000800 */
[----:B------:R-:W3:Y:S04]  /*03e0*/  LDS R12, [R9+0x294] ;  /* 0x00029400090c7984 */ /* 0x000ee80000000800 */
[----:B------:R-:W-:Y:S04]  /*03f0*/  LDS R11, [R9+0x18c] ;  /* 0x00018c00090b7984 */ /* 0x000fe80000000800 */
[----:B------:R-:W4:Y:S01]  /*0400*/  LDS R10, [R9+0x210] ;  /* 0x00021000090a7984 */ /* 0x000f220000000800 */
[----:B-1----:R-:W-:-:S04]  /*0410*/  FADD R14, -R17, R20 ;  /* 0x00000014110e7221 */ /* 0x002fc80000000100 */
[C---:B------:R-:W-:Y:S01]  /*0420*/  FMUL R8, R14.reuse, UR14 ;  /* 0x0000000e0e087c20 */ /* 0x040fe20008400000 */
[C-C-:B--2---:R-:W-:Y:S01]  /*0430*/  FADD R6, R15.reuse, R18.reuse ;  /* 0x000000120f067221 */ /* 0x144fe20000000000 */
[----:B------:R-:W-:Y:S01]  /*0440*/  FADD R15, R15, -R18 ;  /* 0x800000120f0f7221 */ /* 0x000fe20000000000 */
[C---:B------:R-:W-:Y:S01]  /*0450*/  FMUL R16, R14.reuse, UR9 ;  /* 0x000000090e107c20 */ /* 0x040fe20008400000 */
[----:B------:R-:W-:Y:S02]  /*0460*/  FADD R17, R17, R20 ;  /* 0x0000001411117221 */ /* 0x000fe40000000000 */
[C---:B------:R-:W-:Y:S01]  /*0470*/  FFMA R19, R15.reuse, UR12, -R8 ;  /* 0x0000000c0f137c23 */ /* 0x040fe20008000808 */
[----:B------:R-:W-:Y:S01]  /*0480*/  FMUL R23, R15, UR15 ;  /* 0x0000000f0f177c20 */ /* 0x000fe20008400000 */
[----:B---3--:R-:W-:Y:S01]  /*0490*/  FADD R8, R13, R12 ;  /* 0x0000000c0d087221 */ /* 0x008fe20000000000 */
[C---:B------:R-:W-:Y:S01]  /*04a0*/  FMUL R25, R15.reuse, UR9 ;  /* 0x000000090f197c20 */ /* 0x040fe20008400000 */
[----:B------:R-:W-:Y:S01]  /*04b0*/  FFMA R21, R15, UR14, R16 ;  /* 0x0000000e0f157c23 */ /* 0x000fe20008000010 */
[C---:B------:R-:W-:Y:S01]  /*04c0*/  FFMA R23, R14.reuse, UR12, R23 ;  /* 0x0000000c0e177c23 */ /* 0x040fe20008000017 */
[C-C-:B------:R-:W-:Y:S01]  /*04d0*/  FADD R15, R17.reuse, R8.reuse ;  /* 0x00000008110f7221 */ /* 0x140fe20000000000 */
[----:B------:R-:W-:Y:S01]  /*04e0*/  FADD R16, R17, -R8 ;  /* 0x8000000811107221 */ /* 0x000fe20000000000 */
[----:B------:R-:W-:Y:S01]  /*04f0*/  FADD R12, R13, -R12 ;  /* 0x8000000c0d0c7221 */ /* 0x000fe20000000000 */
[----:B------:R-:W-:Y:S01]  /*0500*/  FFMA R25, R14, UR15, R25 ;  /* 0x0000000f0e197c23 */ /* 0x000fe20008000019 */
[C-C-:B----4-:R-:W-:Y:S01]  /*0510*/  FADD R17, R11.reuse, R10.reuse ;  /* 0x0000000a0b117221 */ /* 0x150fe20000000000 */
[----:B------:R-:W-:Y:S01]  /*0520*/  FADD R11, -R11, R10 ;  /* 0x0000000a0b0b7221 */ /* 0x000fe20000000100 */
[C---:B------:R-:W-:Y:S01]  /*0530*/  FFMA R14, R12.reuse, UR15, R19 ;  /* 0x0000000f0c0e7c23 */ /* 0x040fe20008000013 */
[C---:B------:R-:W-:Y:S01]  /*0540*/  FFMA R13, -R12.reuse, UR12, R21 ;  /* 0x0000000c0c0d7c23 */ /* 0x040fe20008000115 */
[----:B------:R-:W-:Y:S01]  /*0550*/  FFMA R8, R12, UR9, R23 ;  /* 0x000000090c087c23 */ /* 0x000fe20008000017 */
[----:B------:R-:W-:Y:S01]  /*0560*/  FADD R10, R6, R17 ;  /* 0x00000011060a7221 */ /* 0x000fe20000000000 */
[----:B------:R-:W-:Y:S01]  /*0570*/  FMUL R18, R16, UR8 ;  /* 0x0000000810127c20 */ /* 0x000fe20008400000 */
[----:B------:R-:W-:Y:S01]  /*0580*/  FFMA R12, R12, UR14, R25 ;  /* 0x0000000e0c0c7c23 */ /* 0x000fe20008000019 */
[----:B------:R-:W-:Y:S01]  /*0590*/  FADD R17, R6, -R17 ;  /* 0x8000001106117221 */ /* 0x000fe20000000000 */
[----:B------:R-:W-:Y:S01]  /*05a0*/  FMUL R16, R16, UR13 ;  /* 0x0000000d10107c20 */ /* 0x000fe20008400000 */
[C---:B------:R-:W-:Y:S01]  /*05b0*/  FADD R6, R10.reuse, R15 ;  /* 0x0000000f0a067221 */ /* 0x040fe20000000000 */
[C---:B------:R-:W-:Y:S01]  /*05c0*/  FFMA R14, -R11.reuse, UR9, R14 ;  /* 0x000000090b0e7c23 */ /* 0x040fe2000800010e */
[C---:B------:R-:W-:Y:S01]  /*05d0*/  FFMA R13, R11.reuse, UR15, R13 ;  /* 0x0000000f0b0d7c23 */ /* 0x040fe2000800000d */
[----:B------:R-:W-:Y:S01]  /*05e0*/  FFMA R8, -R11, UR14, R8 ;  /* 0x0000000e0b087c23 */ /* 0x000fe20008000108 */
[----:B------:R-:W-:Y:S01]  /*05f0*/  FADD R10, R10, -R15 ;  /* 0x8000000f0a0a7221 */ /* 0x000fe20000000000 */
[C---:B------:R-:W-:Y:S01]  /*0600*/  FFMA R18, R17.reuse, UR13, R18 ;  /* 0x0000000d11127c23 */ /* 0x040fe20008000012 */
[----:B------:R-:W-:Y:S01]  /*0610*/  FFMA R16, R17, UR8, -R16 ;  /* 0x0000000811107c23 */ /* 0x000fe20008000810 */
[----:B------:R-:W-:Y:S01]  /*0620*/  FFMA R11, R11, UR12, R12 ;  /* 0x0000000c0b0b7c23 */ /* 0x000fe2000800000c */
[----:B0-----:R-:W-:Y:S01]  /*0630*/  FMUL R6, R6, UR5 ;  /* 0x0000000506067c20 */ /* 0x001fe20008400000 */
        /* <DEDUP_REMOVED lines=10> */
[----:B------:R-:W-:Y:S04]  /*06e0*/  STS [R9+0x318], R16 ;  /* 0x0003181009007388 */ /* 0x000fe80000000800 */
[----:B------:R0:W-:Y:S04]  /*06f0*/  STS [R9+0x84], R14 ;  /* 0x0000840e09007388 */ /* 0x0001e80000000800 */
        /* <DEDUP_REMOVED lines=12> */
[----:B0-----:R-:W-:-:S05]  /*07c0*/  LEA R14, R4, -R4, 0x3 ;  /* 0x80000004040e7211 */ /* 0x001fca00078e18ff */
[----:B------:R-:W-:-:S03]  /*07d0*/  IMAD.WIDE R14, R14, 0x4, RZ ;  /* 0x000000040e0e7825 */ /* 0x000fc600078e02ff */
[----:B------:R-:W-:Y:S01]  /*07e0*/  IADD3 R2, P0, PT, R2, -R14, RZ ;  /* 0x8000000e02027210 */ /* 0x000fe20007f1e0ff */
[----:B-1----:R-:W-:-:S03]  /*07f0*/  FADD R12, -R16, R19 ;  /* 0x00000013100c7221 */ /* 0x002fc60000000100 */
[----:B------:R-:W-:Y:S01]  /*0800*/  IADD3.X R3, PT, PT, R3, ~R15, RZ, P0, !PT ;  /* 0x8000000f03037210 */ /* 0x000fe200007fe4ff */
[----:B------:R-:W-:Y:S01]  /*0810*/  FMUL R9, R12, UR14 ;  /* 0x0000000e0c097c20 */ /* 0x000fe20008400000 */
[C-C-:B--2---:R-:W-:Y:S01]  /*0820*/  FADD R4, R10.reuse, R17.reuse ;  /* 0x000000110a047221 */ /* 0x144fe20000000000 */
[----:B------:R-:W-:Y:S01]  /*0830*/  FADD R10, R10, -R17 ;  /* 0x800000110a0a7221 */ /* 0x000fe20000000000 */
[----:B------:R-:W-:Y:S01]  /*0840*/  FMUL R15, R12, UR9 ;  /* 0x000000090c0f7c20 */ /* 0x000fe20008400000 */
[----:B------:R-:W-:Y:S02]  /*0850*/  FADD R16, R16, R19 ;  /* 0x0000001310107221 */ /* 0x000fe40000000000 */
[C---:B------:R-:W-:Y:S01]  /*0860*/  FMUL R21, R10.reuse, UR15 ;  /* 0x0000000f0a157c20 */ /* 0x040fe20008400000 */
[C---:B------:R-:W-:Y:S01]  /*0870*/  FMUL R23, R10.reuse, UR9 ;  /* 0x000000090a177c20 */ /* 0x040fe20008400000 */
[C---:B------:R-:W-:Y:S01]  /*0880*/  FFMA R17, R10.reuse, UR12, -R9 ;  /* 0x0000000c0a117c23 */ /* 0x040fe20008000809 */
[C-C-:B---3--:R-:W-:Y:S01]  /*0890*/  FADD R9, R13.reuse, R8.reuse ;  /* 0x000000080d097221 */ /* 0x148fe20000000000 */
[----:B------:R-:W-:Y:S01]  /*08a0*/  FFMA R19, R10, UR14, R15 ;  /* 0x0000000e0a137c23 */ /* 0x000fe2000800000f */
[C---:B------:R-:W-:Y:S01]  /*08b0*/  FFMA R21, R12.reuse, UR12, R21 ;  /* 0x0000000c0c157c23 */ /* 0x040fe20008000015 */
[----:B------:R-:W-:Y:S01]  /*08c0*/  FFMA R23, R12, UR15, R23 ;  /* 0x0000000f0c177c23 */ /* 0x000fe20008000017 */
[----:B------:R-:W-:Y:S01]  /*08d0*/  FADD R12, R13, -R8 ;  /* 0x800000080d0c7221 */ /* 0x000fe20000000000 */
[C-C-:B------:R-:W-:Y:S01]  /*08e0*/  FADD R15, R16.reuse, R9.reuse ;  /* 0x00000009100f7221 */ /* 0x140fe20000000000 */
[----:B------:R-:W-:Y:S01]  /*08f0*/  FADD R16, R16, -R9 ;  /* 0x8000000910107221 */ /* 0x000fe20000000000 */
[C-C-:B----4-:R-:W-:Y:S01]  /*0900*/  FADD R13, R11.reuse, R6.reuse ;  /* 0x000000060b0d7221 */ /* 0x150fe20000000000 */
[C---:B------:R-:W-:Y:S01]  /*0910*/  FFMA R14, R12.reuse, UR15, R17 ;  /* 0x0000000f0c0e7c23 */ /* 0x040fe20008000011 */
[C---:B------:R-:W-:Y:S01]  /*0920*/  FFMA R10, -R12.reuse, UR12, R19 ;  /* 0x0000000c0c0a7c23 */ /* 0x040fe20008000113 */
[C---:B------:R-:W-:Y:S01]  /*0930*/  FFMA R8, R12.reuse, UR9, R21 ;  /* 0x000000090c087c23 */ /* 0x040fe20008000015 */
[----:B------:R-:W-:Y:S01]  /*0940*/  FFMA R9, R12, UR14, R23 ;  /* 0x0000000e0c097c23 */ /* 0x000fe20008000017 */
[----:B------:R-:W-:Y:S01]  /*0950*/  FADD R11, -R11, R6 ;  /* 0x000000060b0b7221 */ /* 0x000fe20000000100 */
[--C-:B------:R-:W-:Y:S01]  /*0960*/  FADD R6, R4, R13.reuse ;  /* 0x0000000d04067221 */ /* 0x100fe20000000000 */
[----:B------:R-:W-:Y:S01]  /*0970*/  FMUL R12, R16, UR8 ;  /* 0x00000008100c7c20 */ /* 0x000fe20008400000 */
[----:B------:R-:W-:Y:S01]  /*0980*/  FADD R13, R4, -R13 ;  /* 0x8000000d040d7221 */ /* 0x000fe20000000000 */
[----:B------:R-:W-:Y:S01]  /*0990*/  FMUL R16, R16, UR13 ;  /* 0x0000000d10107c20 */ /* 0x000fe20008400000 */
[C-C-:B------:R-:W-:Y:S01]  /*09a0*/  FADD R4, R6.reuse, R15.reuse ;  /* 0x0000000f06047221 */ /* 0x140fe20000000000 */
[----:B------:R-:W-:Y:S01]  /*09b0*/  FADD R6, R6, -R15 ;  /* 0x8000000f06067221 */ /* 0x000fe20000000000 */
[C---:B------:R-:W-:Y:S01]  /*09c0*/  FFMA R12, R13.reuse, UR13, R12 ;  /* 0x0000000d0d0c7c23 */ /* 0x040fe2000800000c */
[----:B------:R-:W-:Y:S01]  /*09d0*/  FFMA R16, R13, UR8, -R16 ;  /* 0x000000080d107c23 */ /* 0x000fe20008000810 */
[C---:B------:R-:W-:Y:S01]  /*09e0*/  FFMA R14, -R11.reuse, UR9, R14 ;  /* 0x000000090b0e7c23 */ /* 0x040fe2000800010e */
[C---:B------:R-:W-:Y:S01]  /*09f0*/  FFMA R10, R11.reuse, UR15, R10 ;  /* 0x0000000f0b0a7c23 */ /* 0x040fe2000800000a */
[C---:B------:R-:W-:Y:S01]  /*0a00*/  FFMA R8, -R11.reuse, UR14, R8 ;  /* 0x0000000e0b087c23 */ /* 0x040fe20008000108 */
[----:B------:R-:W-:Y:S01]  /*0a10*/  FFMA R9, R11, UR12, R9 ;  /* 0x0000000c0b097c23 */ /* 0x000fe20008000009 */
        /* <DEDUP_REMOVED lines=15> */
[----:B------:R1:W-:Y:S01]  /*0b10*/  STS [R7+0x1c], R20 ;  /* 0x00001c1407007388 */ /* 0x0003e20000000800 */
[----:B------:R-:W-:Y:S01]  /*0b20*/  BAR.SYNC.DEFER_BLOCKING 0x0 ;  /* 0x0000000000007b1d */ /* 0x000fe20000010000 */
[----:B------:R-:W-:-:S04]  /*0b30*/  IMAD.WIDE R8, R0, 0x4, R2 ;  /* 0x0000000400087825 */ /* 0x000fc800078e0202 */
[C---:B0-----:R-:W-:Y:S01]  /*0b40*/  IMAD.WIDE R16, R0.reuse, 0x4, R8 ;  /* 0x0000000400107825 */ /* 0x041fe200078e0208 */
[----:B------:R-:W0:Y:S04]  /*0b50*/  LDS R21, [R5] ;  /* 0x0000000005157984 */ /* 0x000e280000000800 */
[----:B------:R-:W2:Y:S04]  /*0b60*/  LDS R23, [R5+0x84] ;  /* 0x0000840005177984 */ /* 0x000ea80000000800 */
[----:B------:R-:W3:Y:S04]  /*0b70*/  LDS R25, [R5+0x108] ;  /* 0x0001080005197984 */ /* 0x000ee80000000800 */
[----:B------:R-:W4:Y:S04]  /*0b80*/  LDS R27, [R5+0x18c] ;  /* 0x00018c00051b7984 */ /* 0x000f280000000800 */
[----:B------:R-:W5:Y:S04]  /*0b90*/  LDS R29, [R5+0x210] ;  /* 0x00021000051d7984 */ /* 0x000f680000000800 */
[----:B------:R-:W5:Y:S04]  /*0ba0*/  LDS R4, [R5+0x294] ;  /* 0x0002940005047984 */ /* 0x000f680000000800 */
[----:B------:R-:W5:Y:S04]  /*0bb0*/  LDS R22, [R5+0x318] ;  /* 0x0003180005167984 */ /* 0x000f680000000800 */
[----:B------:R-:W5:Y:S01]  /*0bc0*/  LDS R24, [R5+0x39c] ;  /* 0x00039c0005187984 */ /* 0x000f620000000800 */
[----:B-1----:R-:W-:-:S04]  /*0bd0*/  IMAD.WIDE R6, R0, 0x4, R16 ;  /* 0x0000000400067825 */ /* 0x002fc800078e0210 */
[----:B------:R-:W-:-:S04]  /*0be0*/  IMAD.WIDE R10, R0, 0x4, R6 ;  /* 0x00000004000a7825 */ /* 0x000fc800078e0206 */
[C---:B------:R-:W-:Y:S01]  /*0bf0*/  IMAD.WIDE R12, R0.reuse, 0x4, R10 ;  /* 0x00000004000c7825 */ /* 0x040fe200078e020a */
[----:B0-----:R-:W-:Y:S03]  /*0c00*/  STG.E desc[UR6][R2.64], R21 ;  /* 0x0000001502007986 */ /* 0x001fe6000c101906 */
[C---:B------:R-:W-:Y:S01]  /*0c10*/  IMAD.WIDE R14, R0.reuse, 0x4, R12 ;  /* 0x00000004000e7825 */ /* 0x040fe200078e020c */
[----:B--2---:R-:W-:Y:S04]  /*0c20*/  STG.E desc[UR6][R8.64], R23 ;  /* 0x0000001708007986 */ /* 0x004fe8000c101906 */
        /* <DEDUP_REMOVED lines=8> */
.L_x_1:
        /* <DEDUP_REMOVED lines=13> */
.L_x_3:


//--------------------- .nv.shared._Z15CUDAkernel2IDCTPfi --------------------------
	.section	.nv.shared._Z15CUDAkernel2IDCTPfi,"aw",@nobits
	.sectionflags	@""
	.align	4
.nv.shared._Z15CUDAkernel2IDCTPfi:
	.zero		3136


//--------------------- .nv.shared.reserved.0     --------------------------
	.section	.nv.shared.reserved.0,"aw",@nobits
	.weak		__nv_reservedSMEM_offset_0_alias
	.size		__nv_reservedSMEM_offset_0_alias, 0, 64
	.other		__nv_reservedSMEM_offset_0_alias,@"STO_CUDA_RESERVED_SHARED STV_DEFAULT"
__nv_reservedSMEM_offset_0_alias:
	.zero		0
	.zero		64


//--------------------- .nv.shared._Z14CUDAkernel2DCTPfi --------------------------
	.section	.nv.shared._Z14CUDAkernel2DCTPfi,"aw",@nobits
	.sectionflags	@""
	.align	4
.nv.shared._Z14CUDAkernel2DCTPfi:
	.zero		3136


//--------------------- .nv.constant0._Z15CUDAkernel2IDCTPfi --------------------------
	.section	.nv.constant0._Z15CUDAkernel2IDCTPfi,"a",@progbits
	.sectionflags	@""
	.align	4
.nv.constant0._Z15CUDAkernel2IDCTPfi:
	.zero		908


//--------------------- .nv.constant0._Z14CUDAkernel2DCTPfi --------------------------
	.section	.nv.constant0._Z14CUDAkernel2DCTPfi,"a",@progbits
	.sectionflags	@""
	.align	4
.nv.constant0._Z14CUDAkernel2DCTPfi:
	.zero		908


//--------------------- SYMBOLS --------------------------

	.type		.nv.reservedSmem.offset0,@object
	.size		.nv.reservedSmem.offset0,0x4
	.type		.nv.reservedSmem.cap,@object
	.size		.nv.reservedSmem.cap,0x4
